//
// Generated by NVIDIA NVVM Compiler
//
// Compiler Build ID: CL-36424714
// Cuda compilation tools, release 13.0, V13.0.88
// Based on NVVM 20.0.0
//

.version 9.0
.target sm_100
.address_size 64

	// .globl	_Z22selection_k_radius_gpuiiifPKiPKfPiPf

.visible .entry _Z22selection_k_radius_gpuiiifPKiPKfPiPf(
	.param .u32 _Z22selection_k_radius_gpuiiifPKiPKfPiPf_param_0,
	.param .u32 _Z22selection_k_radius_gpuiiifPKiPKfPiPf_param_1,
	.param .u32 _Z22selection_k_radius_gpuiiifPKiPKfPiPf_param_2,
	.param .f32 _Z22selection_k_radius_gpuiiifPKiPKfPiPf_param_3,
	.param .u64 .ptr .align 1 _Z22selection_k_radius_gpuiiifPKiPKfPiPf_param_4,
	.param .u64 .ptr .align 1 _Z22selection_k_radius_gpuiiifPKiPKfPiPf_param_5,
	.param .u64 .ptr .align 1 _Z22selection_k_radius_gpuiiifPKiPKfPiPf_param_6,
	.param .u64 .ptr .align 1 _Z22selection_k_radius_gpuiiifPKiPKfPiPf_param_7
)
{
	.reg .pred 	%p<26>;
	.reg .b32 	%r<94>;
	.reg .b32 	%f<32>;
	.reg .b64 	%rd<129>;

	ld.param.u32 	%r40, [_Z22selection_k_radius_gpuiiifPKiPKfPiPf_param_1];
	ld.param.u32 	%r41, [_Z22selection_k_radius_gpuiiifPKiPKfPiPf_param_2];
	ld.param.f32 	%f1, [_Z22selection_k_radius_gpuiiifPKiPKfPiPf_param_3];
	ld.param.u64 	%rd56, [_Z22selection_k_radius_gpuiiifPKiPKfPiPf_param_4];
	ld.param.u64 	%rd57, [_Z22selection_k_radius_gpuiiifPKiPKfPiPf_param_5];
	ld.param.u64 	%rd55, [_Z22selection_k_radius_gpuiiifPKiPKfPiPf_param_6];
	ld.param.u64 	%rd58, [_Z22selection_k_radius_gpuiiifPKiPKfPiPf_param_7];
	cvta.to.global.u64 	%rd1, %rd58;
	cvta.to.global.u64 	%rd2, %rd56;
	cvta.to.global.u64 	%rd3, %rd57;
	mov.u32 	%r42, %ctaid.x;
	mul.lo.s32 	%r43, %r40, %r42;
	mul.lo.s32 	%r44, %r43, %r41;
	cvt.s64.s32 	%rd4, %r44;
	mov.u32 	%r81, %tid.x;
	setp.ge.s32 	%p1, %r81, %r40;
	@%p1 bra 	$L__BB0_60;
	setp.lt.s32 	%p2, %r41, 1;
	@%p2 bra 	$L__BB0_60;
	cvta.to.global.u64 	%rd59, %rd55;
	shl.b64 	%rd60, %rd4, 2;
	add.s64 	%rd5, %rd60, %rd59;
	and.b32  	%r2, %r41, 7;
	and.b32  	%r3, %r41, 3;
	and.b32  	%r4, %r41, 2147483640;
	and.b32  	%r5, %r41, 1;
	add.s64 	%rd6, %rd5, 16;
	neg.s32 	%r6, %r4;
$L__BB0_3:
	setp.lt.u32 	%p3, %r41, 8;
	mul.lo.s32 	%r8, %r81, %r41;
	cvt.s64.s32 	%rd61, %r8;
	add.s64 	%rd7, %rd4, %rd61;
	shl.b64 	%rd113, %rd7, 2;
	add.s64 	%rd8, %rd2, %rd113;
	add.s64 	%rd128, %rd3, %rd113;
	mov.b32 	%r92, 0;
	@%p3 bra 	$L__BB0_30;
	add.s32 	%r89, %r8, 7;
	add.s32 	%r88, %r8, 6;
	add.s32 	%r87, %r8, 5;
	add.s32 	%r86, %r8, 4;
	add.s32 	%r85, %r8, 3;
	add.s32 	%r84, %r8, 2;
	add.s32 	%r83, %r8, 1;
	mov.u32 	%r82, %r6;
	mov.u32 	%r90, %r8;
$L__BB0_5:
	.pragma "nounroll";
	mul.wide.s32 	%rd63, %r90, 4;
	add.s64 	%rd11, %rd6, %rd63;
	add.s64 	%rd12, %rd3, %rd113;
	ld.global.f32 	%f2, [%rd12];
	setp.lt.f32 	%p4, %f2, %f1;
	add.s64 	%rd64, %rd2, %rd113;
	add.s64 	%rd13, %rd64, 16;
	@%p4 bra 	$L__BB0_7;
	ld.global.u32 	%r46, [%rd8];
	st.global.u32 	[%rd11+-16], %r46;
	mov.u64 	%rd114, %rd128;
	bra.uni 	$L__BB0_8;
$L__BB0_7:
	ld.global.u32 	%r47, [%rd13+-16];
	st.global.u32 	[%rd11+-16], %r47;
	mov.u64 	%rd114, %rd12;
$L__BB0_8:
	ld.global.f32 	%f3, [%rd114];
	cvt.s64.s32 	%rd65, %r90;
	add.s64 	%rd66, %rd4, %rd65;
	shl.b64 	%rd67, %rd66, 2;
	add.s64 	%rd68, %rd1, %rd67;
	st.global.f32 	[%rd68], %f3;
	add.s64 	%rd115, %rd12, 4;
	ld.global.f32 	%f4, [%rd12+4];
	setp.lt.f32 	%p5, %f4, %f1;
	@%p5 bra 	$L__BB0_10;
	ld.global.u32 	%r48, [%rd8];
	st.global.u32 	[%rd11+-12], %r48;
	mov.u64 	%rd115, %rd128;
	bra.uni 	$L__BB0_11;
$L__BB0_10:
	ld.global.u32 	%r49, [%rd13+-12];
	st.global.u32 	[%rd11+-12], %r49;
$L__BB0_11:
	ld.global.f32 	%f5, [%rd115];
	cvt.s64.s32 	%rd69, %r83;
	add.s64 	%rd70, %rd4, %rd69;
	shl.b64 	%rd71, %rd70, 2;
	add.s64 	%rd72, %rd1, %rd71;
	st.global.f32 	[%rd72], %f5;
	add.s64 	%rd116, %rd12, 8;
	ld.global.f32 	%f6, [%rd12+8];
	setp.lt.f32 	%p6, %f6, %f1;
	@%p6 bra 	$L__BB0_13;
	ld.global.u32 	%r50, [%rd8];
	st.global.u32 	[%rd11+-8], %r50;
	mov.u64 	%rd116, %rd128;
	bra.uni 	$L__BB0_14;
$L__BB0_13:
	ld.global.u32 	%r51, [%rd13+-8];
	st.global.u32 	[%rd11+-8], %r51;
$L__BB0_14:
	ld.global.f32 	%f7, [%rd116];
	cvt.s64.s32 	%rd73, %r84;
	add.s64 	%rd74, %rd4, %rd73;
	shl.b64 	%rd75, %rd74, 2;
	add.s64 	%rd76, %rd1, %rd75;
	st.global.f32 	[%rd76], %f7;
	add.s64 	%rd117, %rd12, 12;
	ld.global.f32 	%f8, [%rd12+12];
	setp.lt.f32 	%p7, %f8, %f1;
	@%p7 bra 	$L__BB0_16;
	ld.global.u32 	%r52, [%rd8];
	st.global.u32 	[%rd11+-4], %r52;
	mov.u64 	%rd117, %rd128;
	bra.uni 	$L__BB0_17;
$L__BB0_16:
	ld.global.u32 	%r53, [%rd13+-4];
	st.global.u32 	[%rd11+-4], %r53;
$L__BB0_17:
	ld.global.f32 	%f9, [%rd117];
	cvt.s64.s32 	%rd77, %r85;
	add.s64 	%rd78, %rd4, %rd77;
	shl.b64 	%rd79, %rd78, 2;
	add.s64 	%rd80, %rd1, %rd79;
	st.global.f32 	[%rd80], %f9;
	add.s64 	%rd118, %rd12, 16;
	ld.global.f32 	%f10, [%rd12+16];
	setp.lt.f32 	%p8, %f10, %f1;
	@%p8 bra 	$L__BB0_19;
	ld.global.u32 	%r54, [%rd8];
	st.global.u32 	[%rd11], %r54;
	mov.u64 	%rd118, %rd128;
	bra.uni 	$L__BB0_20;
$L__BB0_19:
	ld.global.u32 	%r55, [%rd13];
	st.global.u32 	[%rd11], %r55;
$L__BB0_20:
	ld.global.f32 	%f11, [%rd118];
	cvt.s64.s32 	%rd81, %r86;
	add.s64 	%rd82, %rd4, %rd81;
	shl.b64 	%rd83, %rd82, 2;
	add.s64 	%rd84, %rd1, %rd83;
	st.global.f32 	[%rd84], %f11;
	add.s64 	%rd119, %rd12, 20;
	ld.global.f32 	%f12, [%rd12+20];
	setp.lt.f32 	%p9, %f12, %f1;
	@%p9 bra 	$L__BB0_22;
	ld.global.u32 	%r56, [%rd8];
	st.global.u32 	[%rd11+4], %r56;
	mov.u64 	%rd119, %rd128;
	bra.uni 	$L__BB0_23;
$L__BB0_22:
	ld.global.u32 	%r57, [%rd13+4];
	st.global.u32 	[%rd11+4], %r57;
$L__BB0_23:
	ld.global.f32 	%f13, [%rd119];
	cvt.s64.s32 	%rd85, %r87;
	add.s64 	%rd86, %rd4, %rd85;
	shl.b64 	%rd87, %rd86, 2;
	add.s64 	%rd88, %rd1, %rd87;
	st.global.f32 	[%rd88], %f13;
	add.s64 	%rd120, %rd12, 24;
	ld.global.f32 	%f14, [%rd12+24];
	setp.lt.f32 	%p10, %f14, %f1;
	@%p10 bra 	$L__BB0_25;
	ld.global.u32 	%r58, [%rd8];
	st.global.u32 	[%rd11+8], %r58;
	mov.u64 	%rd120, %rd128;
	bra.uni 	$L__BB0_26;
$L__BB0_25:
	ld.global.u32 	%r59, [%rd13+8];
	st.global.u32 	[%rd11+8], %r59;
$L__BB0_26:
	ld.global.f32 	%f15, [%rd120];
	cvt.s64.s32 	%rd89, %r88;
	add.s64 	%rd90, %rd4, %rd89;
	shl.b64 	%rd91, %rd90, 2;
	add.s64 	%rd92, %rd1, %rd91;
	st.global.f32 	[%rd92], %f15;
	add.s64 	%rd121, %rd12, 28;
	ld.global.f32 	%f16, [%rd12+28];
	setp.lt.f32 	%p11, %f16, %f1;
	@%p11 bra 	$L__BB0_28;
	ld.global.u32 	%r60, [%rd8];
	st.global.u32 	[%rd11+12], %r60;
	mov.u64 	%rd121, %rd128;
	bra.uni 	$L__BB0_29;
$L__BB0_28:
	ld.global.u32 	%r61, [%rd13+12];
	st.global.u32 	[%rd11+12], %r61;
$L__BB0_29:
	ld.global.f32 	%f17, [%rd121];
	cvt.s64.s32 	%rd93, %r89;
	add.s64 	%rd94, %rd4, %rd93;
	shl.b64 	%rd95, %rd94, 2;
	add.s64 	%rd96, %rd1, %rd95;
	st.global.f32 	[%rd96], %f17;
	add.s32 	%r90, %r90, 8;
	add.s32 	%r89, %r89, 8;
	add.s32 	%r88, %r88, 8;
	add.s64 	%rd113, %rd113, 32;
	add.s32 	%r87, %r87, 8;
	add.s32 	%r86, %r86, 8;
	add.s32 	%r85, %r85, 8;
	add.s32 	%r84, %r84, 8;
	add.s32 	%r83, %r83, 8;
	add.s32 	%r82, %r82, 8;
	setp.eq.s32 	%p12, %r82, 0;
	mov.u32 	%r92, %r4;
	@%p12 bra 	$L__BB0_30;
	bra.uni 	$L__BB0_5;
$L__BB0_30:
	setp.eq.s32 	%p13, %r2, 0;
	@%p13 bra 	$L__BB0_59;
	add.s32 	%r62, %r2, -1;
	setp.lt.u32 	%p14, %r62, 3;
	@%p14 bra 	$L__BB0_45;
	add.s32 	%r63, %r92, %r8;
	cvt.s64.s32 	%rd31, %r63;
	mul.wide.u32 	%rd97, %r92, 4;
	add.s64 	%rd32, %rd128, %rd97;
	ld.global.f32 	%f18, [%rd32];
	setp.lt.f32 	%p15, %f18, %f1;
	mul.wide.s32 	%rd98, %r63, 4;
	add.s64 	%rd33, %rd5, %rd98;
	add.s64 	%rd34, %rd8, %rd97;
	@%p15 bra 	$L__BB0_34;
	ld.global.u32 	%r64, [%rd8];
	st.global.u32 	[%rd33], %r64;
	mov.u64 	%rd122, %rd128;
	bra.uni 	$L__BB0_35;
$L__BB0_34:
	ld.global.u32 	%r65, [%rd34];
	st.global.u32 	[%rd33], %r65;
	mov.u64 	%rd122, %rd32;
$L__BB0_35:
	ld.global.f32 	%f19, [%rd122];
	add.s64 	%rd99, %rd31, %rd4;
	shl.b64 	%rd100, %rd99, 2;
	add.s64 	%rd36, %rd1, %rd100;
	st.global.f32 	[%rd36], %f19;
	add.s64 	%rd123, %rd32, 4;
	ld.global.f32 	%f20, [%rd32+4];
	setp.lt.f32 	%p16, %f20, %f1;
	@%p16 bra 	$L__BB0_37;
	ld.global.u32 	%r66, [%rd8];
	st.global.u32 	[%rd33+4], %r66;
	mov.u64 	%rd123, %rd128;
	bra.uni 	$L__BB0_38;
$L__BB0_37:
	ld.global.u32 	%r67, [%rd34+4];
	st.global.u32 	[%rd33+4], %r67;
$L__BB0_38:
	ld.global.f32 	%f21, [%rd123];
	st.global.f32 	[%rd36+4], %f21;
	add.s64 	%rd124, %rd32, 8;
	ld.global.f32 	%f22, [%rd32+8];
	setp.lt.f32 	%p17, %f22, %f1;
	@%p17 bra 	$L__BB0_40;
	ld.global.u32 	%r68, [%rd8];
	st.global.u32 	[%rd33+8], %r68;
	mov.u64 	%rd124, %rd128;
	bra.uni 	$L__BB0_41;
$L__BB0_40:
	ld.global.u32 	%r69, [%rd34+8];
	st.global.u32 	[%rd33+8], %r69;
$L__BB0_41:
	ld.global.f32 	%f23, [%rd124];
	st.global.f32 	[%rd36+8], %f23;
	add.s64 	%rd125, %rd32, 12;
	ld.global.f32 	%f24, [%rd32+12];
	setp.lt.f32 	%p18, %f24, %f1;
	@%p18 bra 	$L__BB0_43;
	ld.global.u32 	%r70, [%rd8];
	st.global.u32 	[%rd33+12], %r70;
	mov.u64 	%rd125, %rd128;
	bra.uni 	$L__BB0_44;
$L__BB0_43:
	ld.global.u32 	%r71, [%rd34+12];
	st.global.u32 	[%rd33+12], %r71;
$L__BB0_44:
	ld.global.f32 	%f25, [%rd125];
	st.global.f32 	[%rd36+12], %f25;
	add.s32 	%r92, %r92, 4;
$L__BB0_45:
	setp.eq.s32 	%p19, %r3, 0;
	@%p19 bra 	$L__BB0_59;
	setp.eq.s32 	%p20, %r3, 1;
	@%p20 bra 	$L__BB0_54;
	add.s32 	%r72, %r92, %r8;
	cvt.s64.s32 	%rd43, %r72;
	mul.wide.u32 	%rd101, %r92, 4;
	add.s64 	%rd44, %rd128, %rd101;
	ld.global.f32 	%f26, [%rd44];
	setp.lt.f32 	%p21, %f26, %f1;
	mul.wide.s32 	%rd102, %r72, 4;
	add.s64 	%rd45, %rd5, %rd102;
	add.s64 	%rd46, %rd8, %rd101;
	@%p21 bra 	$L__BB0_49;
	ld.global.u32 	%r73, [%rd8];
	st.global.u32 	[%rd45], %r73;
	mov.u64 	%rd126, %rd128;
	bra.uni 	$L__BB0_50;
$L__BB0_49:
	ld.global.u32 	%r74, [%rd46];
	st.global.u32 	[%rd45], %r74;
	mov.u64 	%rd126, %rd44;
$L__BB0_50:
	ld.global.f32 	%f27, [%rd126];
	add.s64 	%rd103, %rd43, %rd4;
	shl.b64 	%rd104, %rd103, 2;
	add.s64 	%rd48, %rd1, %rd104;
	st.global.f32 	[%rd48], %f27;
	add.s64 	%rd127, %rd44, 4;
	ld.global.f32 	%f28, [%rd44+4];
	setp.lt.f32 	%p22, %f28, %f1;
	@%p22 bra 	$L__BB0_52;
	ld.global.u32 	%r75, [%rd8];
	st.global.u32 	[%rd45+4], %r75;
	mov.u64 	%rd127, %rd128;
	bra.uni 	$L__BB0_53;
$L__BB0_52:
	ld.global.u32 	%r76, [%rd46+4];
	st.global.u32 	[%rd45+4], %r76;
$L__BB0_53:
	ld.global.f32 	%f29, [%rd127];
	st.global.f32 	[%rd48+4], %f29;
	add.s32 	%r92, %r92, 2;
$L__BB0_54:
	setp.eq.s32 	%p23, %r5, 0;
	@%p23 bra 	$L__BB0_59;
	add.s32 	%r77, %r92, %r8;
	cvt.s64.s32 	%rd51, %r77;
	mul.wide.u32 	%rd52, %r92, 4;
	add.s64 	%rd53, %rd128, %rd52;
	ld.global.f32 	%f30, [%rd53];
	setp.lt.f32 	%p24, %f30, %f1;
	@%p24 bra 	$L__BB0_57;
	ld.global.u32 	%r78, [%rd8];
	shl.b64 	%rd105, %rd51, 2;
	add.s64 	%rd106, %rd5, %rd105;
	st.global.u32 	[%rd106], %r78;
	bra.uni 	$L__BB0_58;
$L__BB0_57:
	add.s64 	%rd107, %rd8, %rd52;
	ld.global.u32 	%r79, [%rd107];
	shl.b64 	%rd108, %rd51, 2;
	add.s64 	%rd109, %rd5, %rd108;
	st.global.u32 	[%rd109], %r79;
	mov.u64 	%rd128, %rd53;
$L__BB0_58:
	ld.global.f32 	%f31, [%rd128];
	add.s64 	%rd110, %rd51, %rd4;
	shl.b64 	%rd111, %rd110, 2;
	add.s64 	%rd112, %rd1, %rd111;
	st.global.f32 	[%rd112], %f31;
$L__BB0_59:
	mov.u32 	%r80, %ntid.x;
	add.s32 	%r81, %r81, %r80;
	setp.lt.s32 	%p25, %r81, %r40;
	@%p25 bra 	$L__BB0_3;
$L__BB0_60:
	ret;

}
	// .globl	_Z11cube_selectiiPKfPi
.visible .entry _Z11cube_selectiiPKfPi(
	.param .u32 _Z11cube_selectiiPKfPi_param_0,
	.param .u32 _Z11cube_selectiiPKfPi_param_1,
	.param .u64 .ptr .align 1 _Z11cube_selectiiPKfPi_param_2,
	.param .u64 .ptr .align 1 _Z11cube_selectiiPKfPi_param_3
)
{
	.local .align 16 .b8 	__local_depot1[32];
	.reg .b64 	%SP;
	.reg .b64 	%SPL;
	.reg .pred 	%p<44>;
	.reg .b32 	%r<88>;
	.reg .b32 	%f<75>;
	.reg .b64 	%rd<58>;

	mov.u64 	%SPL, __local_depot1;
	ld.param.u32 	%r28, [_Z11cube_selectiiPKfPi_param_1];
	ld.param.u64 	%rd15, [_Z11cube_selectiiPKfPi_param_2];
	ld.param.u64 	%rd14, [_Z11cube_selectiiPKfPi_param_3];
	cvta.to.global.u64 	%rd1, %rd15;
	add.u64 	%rd2, %SPL, 0;
	mov.u32 	%r82, %tid.x;
	setp.ge.s32 	%p1, %r82, %r28;
	@%p1 bra 	$L__BB1_29;
	mov.u32 	%r29, %ctaid.x;
	mul.lo.s32 	%r30, %r28, %r29;
	mul.lo.s32 	%r31, %r30, 3;
	mul.wide.s32 	%rd17, %r31, 4;
	add.s64 	%rd3, %rd1, %rd17;
	mov.u32 	%r2, %ntid.x;
	add.s32 	%r3, %r28, -1;
	and.b32  	%r4, %r28, 3;
	and.b32  	%r5, %r28, -4;
	neg.s32 	%r6, %r5;
	shl.b32 	%r32, %r30, 3;
	cvt.s64.s32 	%rd4, %r32;
	cvta.to.global.u64 	%rd5, %rd14;
$L__BB1_2:
	setp.lt.u32 	%p2, %r3, 3;
	mul.lo.s32 	%r34, %r82, 3;
	mul.wide.s32 	%rd18, %r34, 4;
	add.s64 	%rd19, %rd3, %rd18;
	ld.global.f32 	%f1, [%rd19];
	ld.global.f32 	%f2, [%rd19+4];
	ld.global.f32 	%f3, [%rd19+8];
	shl.b32 	%r35, %r82, 3;
	cvt.s64.s32 	%rd20, %r35;
	add.s64 	%rd21, %rd4, %rd20;
	shl.b64 	%rd22, %rd21, 2;
	add.s64 	%rd6, %rd5, %rd22;
	st.global.u32 	[%rd6], %r82;
	st.global.u32 	[%rd6+4], %r82;
	st.global.u32 	[%rd6+8], %r82;
	mov.f32 	%f11, 0f4CBEBC20;
	st.local.v4.f32 	[%rd2], {%f11, %f11, %f11, %f11};
	st.global.u32 	[%rd6+12], %r82;
	st.global.u32 	[%rd6+16], %r82;
	st.global.u32 	[%rd6+20], %r82;
	st.global.u32 	[%rd6+24], %r82;
	st.local.v4.f32 	[%rd2+16], {%f11, %f11, %f11, %f11};
	st.global.u32 	[%rd6+28], %r82;
	mov.b32 	%r87, 0;
	@%p2 bra 	$L__BB1_17;
	add.s32 	%r85, %r82, -1;
	mov.b32 	%r84, 6;
	mov.b32 	%r83, 1;
	mov.u32 	%r86, %r6;
$L__BB1_4:
	setp.eq.s32 	%p3, %r85, -1;
	@%p3 bra 	$L__BB1_7;
	add.s32 	%r38, %r84, -6;
	mul.wide.u32 	%rd23, %r38, 4;
	add.s64 	%rd24, %rd3, %rd23;
	ld.global.f32 	%f12, [%rd24];
	ld.global.f32 	%f13, [%rd24+4];
	ld.global.f32 	%f14, [%rd24+8];
	sub.f32 	%f15, %f1, %f12;
	sub.f32 	%f16, %f2, %f13;
	mul.f32 	%f17, %f16, %f16;
	fma.rn.f32 	%f18, %f15, %f15, %f17;
	sub.f32 	%f19, %f3, %f14;
	fma.rn.f32 	%f4, %f19, %f19, %f18;
	setp.gt.f32 	%p4, %f12, %f1;
	setp.gt.f32 	%p5, %f13, %f2;
	setp.gt.f32 	%p6, %f14, %f3;
	selp.u32 	%r39, 1, 0, %p6;
	selp.b32 	%r40, 4, 0, %p4;
	selp.b32 	%r41, 2, 0, %p5;
	or.b32  	%r42, %r41, %r40;
	or.b32  	%r13, %r42, %r39;
	mul.wide.u32 	%rd25, %r13, 4;
	add.s64 	%rd7, %rd2, %rd25;
	ld.local.f32 	%f20, [%rd7];
	setp.geu.f32 	%p7, %f4, %f20;
	@%p7 bra 	$L__BB1_7;
	shl.b32 	%r43, %r13, 2;
	cvt.u64.u32 	%rd26, %r43;
	add.s64 	%rd27, %rd6, %rd26;
	add.s32 	%r44, %r83, -1;
	st.global.u32 	[%rd27], %r44;
	st.local.f32 	[%rd7], %f4;
$L__BB1_7:
	setp.eq.s32 	%p8, %r85, 0;
	@%p8 bra 	$L__BB1_10;
	add.s32 	%r45, %r84, -3;
	mul.wide.u32 	%rd28, %r45, 4;
	add.s64 	%rd29, %rd3, %rd28;
	ld.global.f32 	%f21, [%rd29];
	ld.global.f32 	%f22, [%rd29+4];
	ld.global.f32 	%f23, [%rd29+8];
	sub.f32 	%f24, %f1, %f21;
	sub.f32 	%f25, %f2, %f22;
	mul.f32 	%f26, %f25, %f25;
	fma.rn.f32 	%f27, %f24, %f24, %f26;
	sub.f32 	%f28, %f3, %f23;
	fma.rn.f32 	%f5, %f28, %f28, %f27;
	setp.gt.f32 	%p9, %f21, %f1;
	setp.gt.f32 	%p10, %f22, %f2;
	setp.gt.f32 	%p11, %f23, %f3;
	selp.u32 	%r46, 1, 0, %p11;
	selp.b32 	%r47, 4, 0, %p9;
	selp.b32 	%r48, 2, 0, %p10;
	or.b32  	%r49, %r48, %r47;
	or.b32  	%r14, %r49, %r46;
	mul.wide.u32 	%rd30, %r14, 4;
	add.s64 	%rd8, %rd2, %rd30;
	ld.local.f32 	%f29, [%rd8];
	setp.geu.f32 	%p12, %f5, %f29;
	@%p12 bra 	$L__BB1_10;
	shl.b32 	%r50, %r14, 2;
	cvt.u64.u32 	%rd31, %r50;
	add.s64 	%rd32, %rd6, %rd31;
	st.global.u32 	[%rd32], %r83;
	st.local.f32 	[%rd8], %f5;
$L__BB1_10:
	setp.eq.s32 	%p13, %r85, 1;
	@%p13 bra 	$L__BB1_13;
	mul.wide.u32 	%rd33, %r84, 4;
	add.s64 	%rd34, %rd3, %rd33;
	ld.global.f32 	%f30, [%rd34];
	ld.global.f32 	%f31, [%rd34+4];
	ld.global.f32 	%f32, [%rd34+8];
	sub.f32 	%f33, %f1, %f30;
	sub.f32 	%f34, %f2, %f31;
	mul.f32 	%f35, %f34, %f34;
	fma.rn.f32 	%f36, %f33, %f33, %f35;
	sub.f32 	%f37, %f3, %f32;
	fma.rn.f32 	%f6, %f37, %f37, %f36;
	setp.gt.f32 	%p14, %f30, %f1;
	setp.gt.f32 	%p15, %f31, %f2;
	setp.gt.f32 	%p16, %f32, %f3;
	selp.u32 	%r51, 1, 0, %p16;
	selp.b32 	%r52, 4, 0, %p14;
	selp.b32 	%r53, 2, 0, %p15;
	or.b32  	%r54, %r53, %r52;
	or.b32  	%r15, %r54, %r51;
	mul.wide.u32 	%rd35, %r15, 4;
	add.s64 	%rd9, %rd2, %rd35;
	ld.local.f32 	%f38, [%rd9];
	setp.geu.f32 	%p17, %f6, %f38;
	@%p17 bra 	$L__BB1_13;
	shl.b32 	%r55, %r15, 2;
	cvt.u64.u32 	%rd36, %r55;
	add.s64 	%rd37, %rd6, %rd36;
	add.s32 	%r56, %r83, 1;
	st.global.u32 	[%rd37], %r56;
	st.local.f32 	[%rd9], %f6;
$L__BB1_13:
	setp.eq.s32 	%p18, %r85, 2;
	@%p18 bra 	$L__BB1_16;
	add.s32 	%r57, %r84, 3;
	mul.wide.u32 	%rd38, %r57, 4;
	add.s64 	%rd39, %rd3, %rd38;
	ld.global.f32 	%f39, [%rd39];
	ld.global.f32 	%f40, [%rd39+4];
	ld.global.f32 	%f41, [%rd39+8];
	sub.f32 	%f42, %f1, %f39;
	sub.f32 	%f43, %f2, %f40;
	mul.f32 	%f44, %f43, %f43;
	fma.rn.f32 	%f45, %f42, %f42, %f44;
	sub.f32 	%f46, %f3, %f41;
	fma.rn.f32 	%f7, %f46, %f46, %f45;
	setp.gt.f32 	%p19, %f39, %f1;
	setp.gt.f32 	%p20, %f40, %f2;
	setp.gt.f32 	%p21, %f41, %f3;
	selp.u32 	%r58, 1, 0, %p21;
	selp.b32 	%r59, 4, 0, %p19;
	selp.b32 	%r60, 2, 0, %p20;
	or.b32  	%r61, %r60, %r59;
	or.b32  	%r16, %r61, %r58;
	mul.wide.u32 	%rd40, %r16, 4;
	add.s64 	%rd10, %rd2, %rd40;
	ld.local.f32 	%f47, [%rd10];
	setp.geu.f32 	%p22, %f7, %f47;
	@%p22 bra 	$L__BB1_16;
	shl.b32 	%r62, %r16, 2;
	cvt.u64.u32 	%rd41, %r62;
	add.s64 	%rd42, %rd6, %rd41;
	add.s32 	%r63, %r83, 2;
	st.global.u32 	[%rd42], %r63;
	st.local.f32 	[%rd10], %f7;
$L__BB1_16:
	add.s32 	%r86, %r86, 4;
	add.s32 	%r85, %r85, -4;
	add.s32 	%r84, %r84, 12;
	add.s32 	%r83, %r83, 4;
	setp.ne.s32 	%p23, %r86, 0;
	mov.u32 	%r87, %r5;
	@%p23 bra 	$L__BB1_4;
$L__BB1_17:
	setp.eq.s32 	%p24, %r4, 0;
	@%p24 bra 	$L__BB1_28;
	setp.eq.s32 	%p25, %r82, %r87;
	@%p25 bra 	$L__BB1_21;
	mul.lo.s32 	%r64, %r87, 3;
	mul.wide.u32 	%rd43, %r64, 4;
	add.s64 	%rd44, %rd3, %rd43;
	ld.global.f32 	%f48, [%rd44];
	ld.global.f32 	%f49, [%rd44+4];
	ld.global.f32 	%f50, [%rd44+8];
	sub.f32 	%f51, %f1, %f48;
	sub.f32 	%f52, %f2, %f49;
	mul.f32 	%f53, %f52, %f52;
	fma.rn.f32 	%f54, %f51, %f51, %f53;
	sub.f32 	%f55, %f3, %f50;
	fma.rn.f32 	%f8, %f55, %f55, %f54;
	setp.gt.f32 	%p26, %f48, %f1;
	setp.gt.f32 	%p27, %f49, %f2;
	setp.gt.f32 	%p28, %f50, %f3;
	selp.u32 	%r65, 1, 0, %p28;
	selp.b32 	%r66, 4, 0, %p26;
	selp.b32 	%r67, 2, 0, %p27;
	or.b32  	%r68, %r67, %r66;
	or.b32  	%r22, %r68, %r65;
	mul.wide.u32 	%rd45, %r22, 4;
	add.s64 	%rd11, %rd2, %rd45;
	ld.local.f32 	%f56, [%rd11];
	setp.geu.f32 	%p29, %f8, %f56;
	@%p29 bra 	$L__BB1_21;
	shl.b32 	%r69, %r22, 2;
	cvt.u64.u32 	%rd46, %r69;
	add.s64 	%rd47, %rd6, %rd46;
	st.global.u32 	[%rd47], %r87;
	st.local.f32 	[%rd11], %f8;
$L__BB1_21:
	setp.eq.s32 	%p30, %r4, 1;
	add.s32 	%r23, %r87, 1;
	@%p30 bra 	$L__BB1_28;
	setp.eq.s32 	%p31, %r82, %r23;
	@%p31 bra 	$L__BB1_25;
	mul.lo.s32 	%r70, %r23, 3;
	mul.wide.u32 	%rd48, %r70, 4;
	add.s64 	%rd49, %rd3, %rd48;
	ld.global.f32 	%f57, [%rd49];
	ld.global.f32 	%f58, [%rd49+4];
	ld.global.f32 	%f59, [%rd49+8];
	sub.f32 	%f60, %f1, %f57;
	sub.f32 	%f61, %f2, %f58;
	mul.f32 	%f62, %f61, %f61;
	fma.rn.f32 	%f63, %f60, %f60, %f62;
	sub.f32 	%f64, %f3, %f59;
	fma.rn.f32 	%f9, %f64, %f64, %f63;
	setp.gt.f32 	%p32, %f57, %f1;
	setp.gt.f32 	%p33, %f58, %f2;
	setp.gt.f32 	%p34, %f59, %f3;
	selp.u32 	%r71, 1, 0, %p34;
	selp.b32 	%r72, 4, 0, %p32;
	selp.b32 	%r73, 2, 0, %p33;
	or.b32  	%r74, %r73, %r72;
	or.b32  	%r24, %r74, %r71;
	mul.wide.u32 	%rd50, %r24, 4;
	add.s64 	%rd12, %rd2, %rd50;
	ld.local.f32 	%f65, [%rd12];
	setp.geu.f32 	%p35, %f9, %f65;
	@%p35 bra 	$L__BB1_25;
	shl.b32 	%r75, %r24, 2;
	cvt.u64.u32 	%rd51, %r75;
	add.s64 	%rd52, %rd6, %rd51;
	st.global.u32 	[%rd52], %r23;
	st.local.f32 	[%rd12], %f9;
$L__BB1_25:
	setp.eq.s32 	%p36, %r4, 2;
	add.s32 	%r25, %r87, 2;
	setp.eq.s32 	%p37, %r82, %r25;
	or.pred  	%p38, %p36, %p37;
	@%p38 bra 	$L__BB1_28;
	mul.lo.s32 	%r76, %r25, 3;
	mul.wide.u32 	%rd53, %r76, 4;
	add.s64 	%rd54, %rd3, %rd53;
	ld.global.f32 	%f66, [%rd54];
	ld.global.f32 	%f67, [%rd54+4];
	ld.global.f32 	%f68, [%rd54+8];
	sub.f32 	%f69, %f1, %f66;
	sub.f32 	%f70, %f2, %f67;
	mul.f32 	%f71, %f70, %f70;
	fma.rn.f32 	%f72, %f69, %f69, %f71;
	sub.f32 	%f73, %f3, %f68;
	fma.rn.f32 	%f10, %f73, %f73, %f72;
	setp.gt.f32 	%p39, %f66, %f1;
	setp.gt.f32 	%p40, %f67, %f2;
	setp.gt.f32 	%p41, %f68, %f3;
	selp.u32 	%r77, 1, 0, %p41;
	selp.b32 	%r78, 4, 0, %p39;
	selp.b32 	%r79, 2, 0, %p40;
	or.b32  	%r80, %r79, %r78;
	or.b32  	%r26, %r80, %r77;
	mul.wide.u32 	%rd55, %r26, 4;
	add.s64 	%rd13, %rd2, %rd55;
	ld.local.f32 	%f74, [%rd13];
	setp.geu.f32 	%p42, %f10, %f74;
	@%p42 bra 	$L__BB1_28;
	shl.b32 	%r81, %r26, 2;
	cvt.u64.u32 	%rd56, %r81;
	add.s64 	%rd57, %rd6, %rd56;
	st.global.u32 	[%rd57], %r25;
	st.local.f32 	[%rd13], %f10;
$L__BB1_28:
	add.s32 	%r82, %r82, %r2;
	setp.lt.s32 	%p43, %r82, %r28;
	@%p43 bra 	$L__BB1_2;
$L__BB1_29:
	ret;

}


// ===== COMPILED SASS (sm_100) =====

	.target	sm_100

	.elftype	@"ET_EXEC"


//--------------------- .note.nv.tkinfo           --------------------------
	.section	.note.nv.tkinfo,"",@"SHT_NOTE"
	.sectionflags	@"SHF_NOTE_NV_TKINFO"
	.tkinfo
        /*0018*/ 	.word	0x00000002
        /*0030*/ 	.string	""
        /*0030*/ 	.string	"ptxas"
        /*0030*/ 	.string	"Cuda compilation tools, release 13.0, V13.0.88"
        /*0030*/ 	.string	"Build cuda_13.0.r13.0/compiler.36424714_0"
        /*0030*/ 	.string	"-arch sm_100 -m 64 "



//--------------------- .note.nv.cuinfo           --------------------------
	.section	.note.nv.cuinfo,"",@"SHT_NOTE"
	.sectionflags	@"SHF_NOTE_NV_CUINFO"
        /*0018*/ 	.short	0x0002
        /*001a*/ 	.short	0x0064
        /*001c*/ 	.short	0x0082
	.zero		2


//--------------------- .nv.info                  --------------------------
	.section	.nv.info,"",@"SHT_CUDA_INFO"
	.align	4


	//----- nvinfo : EIATTR_REGCOUNT
	.align		4
        /*0000*/ 	.byte	0x04, 0x2f
        /*0002*/ 	.short	(.L_1 - .L_0)
	.align		4
.L_0:
        /*0004*/ 	.word	index@(_Z22selection_k_radius_gpuiiifPKiPKfPiPf)
        /*0008*/ 	.word	0x00000028


	//----- nvinfo : EIATTR_FRAME_SIZE
	.align		4
.L_1:
        /*000c*/ 	.byte	0x04, 0x11
        /*000e*/ 	.short	(.L_3 - .L_2)
	.align		4
.L_2:
        /*0010*/ 	.word	index@(_Z22selection_k_radius_gpuiiifPKiPKfPiPf)
        /*0014*/ 	.word	0x00000000


	//----- nvinfo : EIATTR_REGCOUNT
	.align		4
.L_3:
        /*0018*/ 	.byte	0x04, 0x2f
        /*001a*/ 	.short	(.L_5 - .L_4)
	.align		4
.L_4:
        /*001c*/ 	.word	index@(_Z11cube_selectiiPKfPi)
        /*0020*/ 	.word	0x00000020


	//----- nvinfo : EIATTR_FRAME_SIZE
	.align		4
.L_5:
        /*0024*/ 	.byte	0x04, 0x11
        /*0026*/ 	.short	(.L_7 - .L_6)
	.align		4
.L_6:
        /*0028*/ 	.word	index@(_Z11cube_selectiiPKfPi)
        /*002c*/ 	.word	0x00000000


	//----- nvinfo : EIATTR_MIN_STACK_SIZE
	.align		4
.L_7:
        /*0030*/ 	.byte	0x04, 0x12
        /*0032*/ 	.short	(.L_9 - .L_8)
	.align		4
.L_8:
        /*0034*/ 	.word	index@(_Z11cube_selectiiPKfPi)
        /*0038*/ 	.word	0x00000000


	//----- nvinfo : EIATTR_MIN_STACK_SIZE
	.align		4
.L_9:
        /*003c*/ 	.byte	0x04, 0x12
        /*003e*/ 	.short	(.L_11 - .L_10)
	.align		4
.L_10:
        /*0040*/ 	.word	index@(_Z22selection_k_radius_gpuiiifPKiPKfPiPf)
        /*0044*/ 	.word	0x00000000
.L_11:


//--------------------- .nv.compat                --------------------------
	.section	.nv.compat,"",@"SHT_CUDA_COMPAT_INFO"
	.align	4
        /*0000*/ 	.byte	0x02, 0x09, 0x00, 0x00, 0x02, 0x02, 0x01, 0x00, 0x02, 0x05, 0x05, 0x00, 0x03, 0x07, 0x01, 0x01
        /*0010*/ 	.byte	0x02, 0x03, 0x00, 0x00, 0x02, 0x06, 0x01, 0x00, 0x04, 0x0b, 0x08, 0x00, 0x09, 0x00, 0x00, 0x00
        /*0020*/ 	.byte	0x00, 0x00, 0x00, 0x00


//--------------------- .nv.info._Z11cube_selectiiPKfPi --------------------------
	.section	.nv.info._Z11cube_selectiiPKfPi,"",@"SHT_CUDA_INFO"
	.sectionflags	@""
	.align	4


	//----- nvinfo : EIATTR_CUDA_API_VERSION
	.align		4
        /*0000*/ 	.byte	0x04, 0x37
        /*0002*/ 	.short	(.L_13 - .L_12)
.L_12:
        /*0004*/ 	.word	0x00000082


	//----- nvinfo : EIATTR_KPARAM_INFO
	.align		4
.L_13:
        /*0008*/ 	.byte	0x04, 0x17
        /*000a*/ 	.short	(.L_15 - .L_14)
.L_14:
        /*000c*/ 	.word	0x00000000
        /*0010*/ 	.short	0x0003
        /*0012*/ 	.short	0x0010
        /*0014*/ 	.byte	0x00, 0xf5, 0x21, 0x00


	//----- nvinfo : EIATTR_KPARAM_INFO
	.align		4
.L_15:
        /*0018*/ 	.byte	0x04, 0x17
        /*001a*/ 	.short	(.L_17 - .L_16)
.L_16:
        /*001c*/ 	.word	0x00000000
        /*0020*/ 	.short	0x0002
        /*0022*/ 	.short	0x0008
        /*0024*/ 	.byte	0x00, 0xf5, 0x21, 0x00


	//----- nvinfo : EIATTR_KPARAM_INFO
	.align		4
.L_17:
        /*0028*/ 	.byte	0x04, 0x17
        /*002a*/ 	.short	(.L_19 - .L_18)
.L_18:
        /*002c*/ 	.word	0x00000000
        /*0030*/ 	.short	0x0001
        /*0032*/ 	.short	0x0004
        /*0034*/ 	.byte	0x00, 0xf0, 0x11, 0x00


	//----- nvinfo : EIATTR_KPARAM_INFO
	.align		4
.L_19:
        /*0038*/ 	.byte	0x04, 0x17
        /*003a*/ 	.short	(.L_21 - .L_20)
.L_20:
        /*003c*/ 	.word	0x00000000
        /*0040*/ 	.short	0x0000
        /*0042*/ 	.short	0x0000
        /*0044*/ 	.byte	0x00, 0xf0, 0x11, 0x00


	//----- nvinfo : EIATTR_SPARSE_MMA_MASK
	.align		4
.L_21:
        /*0048*/ 	.byte	0x03, 0x50
        /*004a*/ 	.short	0x0000


	//----- nvinfo : EIATTR_MAXREG_COUNT
	.align		4
        /*004c*/ 	.byte	0x03, 0x1b
        /*004e*/ 	.short	0x00ff


	//----- nvinfo : EIATTR_MERCURY_ISA_VERSION
	.align		4
        /*0050*/ 	.byte	0x03, 0x5f
        /*0052*/ 	.short	0x0101


	//----- nvinfo : EIATTR_VRC_CTA_INIT_COUNT
	.align		4
        /*0054*/ 	.byte	0x02, 0x4a
	.zero		1
	.zero		1


	//----- nvinfo : EIATTR_EXIT_INSTR_OFFSETS
	.align		4
        /*0058*/ 	.byte	0x04, 0x1c
        /*005a*/ 	.short	(.L_23 - .L_22)


	//   ....[0]....
.L_22:
        /*005c*/ 	.word	0x00000040


	//   ....[1]....
        /*0060*/ 	.word	0x00001db0


	//----- nvinfo : EIATTR_CRS_STACK_SIZE
	.align		4
.L_23:
        /*0064*/ 	.byte	0x04, 0x1e
        /*0066*/ 	.short	(.L_25 - .L_24)
.L_24:
        /*0068*/ 	.word	0x00000000


	//----- nvinfo : EIATTR_CBANK_PARAM_SIZE
	.align		4
.L_25:
        /*006c*/ 	.byte	0x03, 0x19
        /*006e*/ 	.short	0x0018


	//----- nvinfo : EIATTR_PARAM_CBANK
	.align		4
        /*0070*/ 	.byte	0x04, 0x0a
        /*0072*/ 	.short	(.L_27 - .L_26)
	.align		4
.L_26:
        /*0074*/ 	.word	index@(.nv.constant0._Z11cube_selectiiPKfPi)
        /*0078*/ 	.short	0x0380
        /*007a*/ 	.short	0x0018


	//----- nvinfo : EIATTR_SW_WAR
	.align		4
.L_27:
        /*007c*/ 	.byte	0x04, 0x36
        /*007e*/ 	.short	(.L_29 - .L_28)
.L_28:
        /*0080*/ 	.word	0x00000008
.L_29:


//--------------------- .nv.info._Z22selection_k_radius_gpuiiifPKiPKfPiPf --------------------------
	.section	.nv.info._Z22selection_k_radius_gpuiiifPKiPKfPiPf,"",@"SHT_CUDA_INFO"
	.sectionflags	@""
	.align	4


	//----- nvinfo : EIATTR_CUDA_API_VERSION
	.align		4
        /*0000*/ 	.byte	0x04, 0x37
        /*0002*/ 	.short	(.L_31 - .L_30)
.L_30:
        /*0004*/ 	.word	0x00000082


	//----- nvinfo : EIATTR_KPARAM_INFO
	.align		4
.L_31:
        /*0008*/ 	.byte	0x04, 0x17
        /*000a*/ 	.short	(.L_33 - .L_32)
.L_32:
        /*000c*/ 	.word	0x00000000
        /*0010*/ 	.short	0x0007
        /*0012*/ 	.short	0x0028
        /*0014*/ 	.byte	0x00, 0xf5, 0x21, 0x00


	//----- nvinfo : EIATTR_KPARAM_INFO
	.align		4
.L_33:
        /*0018*/ 	.byte	0x04, 0x17
        /*001a*/ 	.short	(.L_35 - .L_34)
.L_34:
        /*001c*/ 	.word	0x00000000
        /*0020*/ 	.short	0x0006
        /*0022*/ 	.short	0x0020
        /*0024*/ 	.byte	0x00, 0xf5, 0x21, 0x00


	//----- nvinfo : EIATTR_KPARAM_INFO
	.align		4
.L_35:
        /*0028*/ 	.byte	0x04, 0x17
        /*002a*/ 	.short	(.L_37 - .L_36)
.L_36:
        /*002c*/ 	.word	0x00000000
        /*0030*/ 	.short	0x0005
        /*0032*/ 	.short	0x0018
        /*0034*/ 	.byte	0x00, 0xf5, 0x21, 0x00


	//----- nvinfo : EIATTR_KPARAM_INFO
	.align		4
.L_37:
        /*0038*/ 	.byte	0x04, 0x17
        /*003a*/ 	.short	(.L_39 - .L_38)
.L_38:
        /*003c*/ 	.word	0x00000000
        /*0040*/ 	.short	0x0004
        /*0042*/ 	.short	0x0010
        /*0044*/ 	.byte	0x00, 0xf5, 0x21, 0x00


	//----- nvinfo : EIATTR_KPARAM_INFO
	.align		4
.L_39:
        /*0048*/ 	.byte	0x04, 0x17
        /*004a*/ 	.short	(.L_41 - .L_40)
.L_40:
        /*004c*/ 	.word	0x00000000
        /*0050*/ 	.short	0x0003
        /*0052*/ 	.short	0x000c
        /*0054*/ 	.byte	0x00, 0xf0, 0x11, 0x00


	//----- nvinfo : EIATTR_KPARAM_INFO
	.align		4
.L_41:
        /*0058*/ 	.byte	0x04, 0x17
        /*005a*/ 	.short	(.L_43 - .L_42)
.L_42:
        /*005c*/ 	.word	0x00000000
        /*0060*/ 	.short	0x0002
        /*0062*/ 	.short	0x0008
        /*0064*/ 	.byte	0x00, 0xf0, 0x11, 0x00


	//----- nvinfo : EIATTR_KPARAM_INFO
	.align		4
.L_43:
        /*0068*/ 	.byte	0x04, 0x17
        /*006a*/ 	.short	(.L_45 - .L_44)
.L_44:
        /*006c*/ 	.word	0x00000000
        /*0070*/ 	.short	0x0001
        /*0072*/ 	.short	0x0004
        /*0074*/ 	.byte	0x00, 0xf0, 0x11, 0x00


	//----- nvinfo : EIATTR_KPARAM_INFO
	.align		4
.L_45:
        /*0078*/ 	.byte	0x04, 0x17
        /*007a*/ 	.short	(.L_47 - .L_46)
.L_46:
        /*007c*/ 	.word	0x00000000
        /*0080*/ 	.short	0x0000
        /*0082*/ 	.short	0x0000
        /*0084*/ 	.byte	0x00, 0xf0, 0x11, 0x00


	//----- nvinfo : EIATTR_SPARSE_MMA_MASK
	.align		4
.L_47:
        /*0088*/ 	.byte	0x03, 0x50
        /*008a*/ 	.short	0x0000


	//----- nvinfo : EIATTR_MAXREG_COUNT
	.align		4
        /*008c*/ 	.byte	0x03, 0x1b
        /*008e*/ 	.short	0x00ff


	//----- nvinfo : EIATTR_MERCURY_ISA_VERSION
	.align		4
        /*0090*/ 	.byte	0x03, 0x5f
        /*0092*/ 	.short	0x0101


	//----- nvinfo : EIATTR_VRC_CTA_INIT_COUNT
	.align		4
        /*0094*/ 	.byte	0x02, 0x4a
	.zero		1
	.zero		1


	//----- nvinfo : EIATTR_EXIT_INSTR_OFFSETS
	.align		4
        /*0098*/ 	.byte	0x04, 0x1c
        /*009a*/ 	.short	(.L_49 - .L_48)


	//   ....[0]....
.L_48:
        /*009c*/ 	.word	0x00000060


	//   ....[1]....
        /*00a0*/ 	.word	0x00000090


	//   ....[2]....
        /*00a4*/ 	.word	0x00002000


	//----- nvinfo : EIATTR_CRS_STACK_SIZE
	.align		4
.L_49:
        /*00a8*/ 	.byte	0x04, 0x1e
        /*00aa*/ 	.short	(.L_51 - .L_50)
.L_50:
        /*00ac*/ 	.word	0x00000000


	//----- nvinfo : EIATTR_CBANK_PARAM_SIZE
	.align		4
.L_51:
        /*00b0*/ 	.byte	0x03, 0x19
        /*00b2*/ 	.short	0x0030


	//----- nvinfo : EIATTR_PARAM_CBANK
	.align		4
        /*00b4*/ 	.byte	0x04, 0x0a
        /*00b6*/ 	.short	(.L_53 - .L_52)
	.align		4
.L_52:
        /*00b8*/ 	.word	index@(.nv.constant0._Z22selection_k_radius_gpuiiifPKiPKfPiPf)
        /*00bc*/ 	.short	0x0380
        /*00be*/ 	.short	0x0030


	//----- nvinfo : EIATTR_SW_WAR
	.align		4
.L_53:
        /*00c0*/ 	.byte	0x04, 0x36
        /*00c2*/ 	.short	(.L_55 - .L_54)
.L_54:
        /*00c4*/ 	.word	0x00000008
.L_55:


//--------------------- .nv.callgraph             --------------------------
	.section	.nv.callgraph,"",@"SHT_CUDA_CALLGRAPH"
	.align	4
	.sectionentsize	8
	.align		4
        /*0000*/ 	.word	0x00000000
	.align		4
        /*0004*/ 	.word	0xffffffff
	.align		4
        /*0008*/ 	.word	0x00000000
	.align		4
        /*000c*/ 	.word	0xfffffffe
	.align		4
        /*0010*/ 	.word	0x00000000
	.align		4
        /*0014*/ 	.word	0xfffffffd
	.align		4
        /*0018*/ 	.word	0x00000000
	.align		4
        /*001c*/ 	.word	0xfffffffc


//--------------------- .text._Z11cube_selectiiPKfPi --------------------------
	.section	.text._Z11cube_selectiiPKfPi,"ax",@progbits
	.align	128
        .global         _Z11cube_selectiiPKfPi
        .type           _Z11cube_selectiiPKfPi,@function
        .size           _Z11cube_selectiiPKfPi,(.L_x_25 - _Z11cube_selectiiPKfPi)
        .other          _Z11cube_selectiiPKfPi,@"STO_CUDA_ENTRY STV_DEFAULT"
_Z11cube_selectiiPKfPi:
.text._Z11cube_selectiiPKfPi:
[----:B------:R-:W-:Y:S01]  /*0000*/  LDC R1, c[0x0][0x37c] ;  /* 0x0000df00ff017b82 */ /* 0x000fe20000000800 */
[----:B------:R-:W0:Y:S07]  /*0010*/  S2R R0, SR_TID.X ;  /* 0x0000000000007919 */ /* 0x000e2e0000002100 */
[----:B------:R-:W0:Y:S02]  /*0020*/  LDC R7, c[0x0][0x384] ;  /* 0x0000e100ff077b82 */ /* 0x000e240000000800 */
[----:B0-----:R-:W-:-:S13]  /*0030*/  ISETP.GE.AND P0, PT, R0, R7, PT ;  /* 0x000000070000720c */ /* 0x001fda0003f06270 */
[----:B------:R-:W-:Y:S05]  /*0040*/  @P0 EXIT ;  /* 0x000000000000094d */ /* 0x000fea0003800000 */
[----:B------:R-:W0:Y:S01]  /*0050*/  S2UR UR4, SR_CTAID.X ;  /* 0x00000000000479c3 */ /* 0x000e220000002500 */
[C---:B------:R-:W-:Y:S01]  /*0060*/  LOP3.LUT R2, R7.reuse, 0x3, RZ, 0xc0, !PT ;  /* 0x0000000307027812 */ /* 0x040fe200078ec0ff */
[----:B------:R-:W1:Y:S01]  /*0070*/  LDCU UR5, c[0x0][0x360] ;  /* 0x00006c00ff0577ac */ /* 0x000e620008000800 */
[----:B------:R-:W2:Y:S05]  /*0080*/  LDCU.64 UR6, c[0x0][0x358] ;  /* 0x00006b00ff0677ac */ /* 0x000eaa0008000a00 */
[----:B------:R-:W3:Y:S01]  /*0090*/  LDC.64 R12, c[0x0][0x388] ;  /* 0x0000e200ff0c7b82 */ /* 0x000ee20000000a00 */
[----:B0-----:R-:W-:-:S04]  /*00a0*/  IMAD R3, R7, UR4, RZ ;  /* 0x0000000407037c24 */ /* 0x001fc8000f8e02ff */
[C---:B------:R-:W-:Y:S02]  /*00b0*/  IMAD R5, R3.reuse, 0x3, RZ ;  /* 0x0000000303057824 */ /* 0x040fe400078e02ff */
[----:B------:R-:W-:Y:S02]  /*00c0*/  IMAD.SHL.U32 R3, R3, 0x8, RZ ;  /* 0x0000000803037824 */ /* 0x000fe400078e00ff */
[----:B-123--:R-:W-:-:S07]  /*00d0*/  IMAD.WIDE R12, R5, 0x4, R12 ;  /* 0x00000004050c7825 */ /* 0x00efce00078e020c */
.L_x_16:
[----:B------:R-:W0:Y:S01]  /*00e0*/  LDCU.64 UR8, c[0x0][0x390] ;  /* 0x00007200ff0877ac */ /* 0x000e220008000a00 */
[C---:B------:R-:W-:Y:S02]  /*00f0*/  IMAD.SHL.U32 R10, R0.reuse, 0x8, RZ ;  /* 0x00000008000a7824 */ /* 0x040fe400078e00ff */
[----:B------:R-:W-:Y:S01]  /*0100*/  IMAD R9, R0, 0x3, RZ ;  /* 0x0000000300097824 */ /* 0x000fe200078e02ff */
[----:B------:R-:W1:Y:S02]  /*0110*/  LDCU UR4, c[0x0][0x384] ;  /* 0x00007080ff0477ac */ /* 0x000e640008000800 */
[----:B------:R-:W-:Y:S01]  /*0120*/  SHF.R.S32.HI R14, RZ, 0x1f, R10 ;  /* 0x0000001fff0e7819 */ /* 0x000fe2000001140a */
[----:B------:R-:W-:Y:S01]  /*0130*/  IMAD.WIDE R8, R9, 0x4, R12 ;  /* 0x0000000409087825 */ /* 0x000fe200078e020c */
[----:B------:R-:W-:-:S04]  /*0140*/  IADD3 R10, P0, PT, R3, R10, RZ ;  /* 0x0000000a030a7210 */ /* 0x000fc80007f1e0ff */
[----:B------:R-:W-:Y:S01]  /*0150*/  LEA.HI.X.SX32 R7, R3, R14, 0x1, P0 ;  /* 0x0000000e03077211 */ /* 0x000fe200000f0eff */
[----:B----45:R-:W5:Y:S04]  /*0160*/  LDG.E R4, desc[UR6][R8.64] ;  /* 0x0000000608047981 */ /* 0x030f68000c1e1900 */
[----:B------:R-:W5:Y:S01]  /*0170*/  LDG.E R5, desc[UR6][R8.64+0x4] ;  /* 0x0000040608057981 */ /* 0x000f62000c1e1900 */
[----:B0-----:R-:W-:-:S03]  /*0180*/  LEA R14, P0, R10, UR8, 0x2 ;  /* 0x000000080a0e7c11 */ /* 0x001fc6000f8010ff */
[----:B------:R0:W5:Y:S01]  /*0190*/  LDG.E R6, desc[UR6][R8.64+0x8] ;  /* 0x0000080608067981 */ /* 0x000162000c1e1900 */
[----:B------:R-:W-:Y:S01]  /*01a0*/  LEA.HI.X R15, R10, UR9, R7, 0x2, P0 ;  /* 0x000000090a0f7c11 */ /* 0x000fe200080f1407 */
[----:B-1----:R-:W-:Y:S01]  /*01b0*/  UIADD3 UR8, UPT, UPT, UR4, -0x1, URZ ;  /* 0xffffffff04087890 */ /* 0x002fe2000fffe0ff */
[----:B------:R-:W-:Y:S02]  /*01c0*/  IMAD.MOV.U32 R7, RZ, RZ, 0x4cbebc20 ;  /* 0x4cbebc20ff077424 */ /* 0x000fe400078e00ff */
[----:B------:R-:W-:Y:S01]  /*01d0*/  IMAD.MOV.U32 R10, RZ, RZ, 0x4cbebc20 ;  /* 0x4cbebc20ff0a7424 */ /* 0x000fe200078e00ff */
[----:B------:R1:W-:Y:S01]  /*01e0*/  STG.E desc[UR6][R14.64], R0 ;  /* 0x000000000e007986 */ /* 0x0003e2000c101906 */
[----:B------:R-:W-:Y:S01]  /*01f0*/  UISETP.GE.U32.AND UP0, UPT, UR8, 0x3, UPT ;  /* 0x000000030800788c */ /* 0x000fe2000bf06070 */
[----:B------:R-:W-:Y:S02]  /*0200*/  IMAD.MOV.U32 R11, RZ, RZ, 0x4cbebc20 ;  /* 0x4cbebc20ff0b7424 */ /* 0x000fe400078e00ff */
[----:B------:R1:W-:Y:S01]  /*0210*/  STG.E desc[UR6][R14.64+0x4], R0 ;  /* 0x000004000e007986 */ /* 0x0003e2000c101906 */
[----:B0-----:R-:W-:-:S02]  /*0220*/  IMAD.MOV.U32 R8, RZ, RZ, 0x4cbebc20 ;  /* 0x4cbebc20ff087424 */ /* 0x001fc400078e00ff */
[----:B------:R-:W-:Y:S01]  /*0230*/  IMAD.MOV.U32 R9, RZ, RZ, 0x4cbebc20 ;  /* 0x4cbebc20ff097424 */ /* 0x000fe200078e00ff */
[----:B------:R1:W-:Y:S01]  /*0240*/  STG.E desc[UR6][R14.64+0x8], R0 ;  /* 0x000008000e007986 */ /* 0x0003e2000c101906 */
[----:B------:R-:W-:Y:S02]  /*0250*/  IMAD.MOV.U32 R18, RZ, RZ, 0x4cbebc20 ;  /* 0x4cbebc20ff127424 */ /* 0x000fe400078e00ff */
[----:B------:R-:W-:Y:S01]  /*0260*/  IMAD.MOV.U32 R19, RZ, RZ, 0x4cbebc20 ;  /* 0x4cbebc20ff137424 */ /* 0x000fe200078e00ff */
[----:B------:R1:W-:Y:S01]  /*0270*/  STG.E desc[UR6][R14.64+0xc], R0 ;  /* 0x00000c000e007986 */ /* 0x0003e2000c101906 */
[----:B------:R-:W-:Y:S02]  /*0280*/  IMAD.MOV.U32 R20, RZ, RZ, 0x4cbebc20 ;  /* 0x4cbebc20ff147424 */ /* 0x000fe400078e00ff */
[----:B------:R-:W-:Y:S01]  /*0290*/  IMAD.MOV.U32 R21, RZ, RZ, RZ ;  /* 0x000000ffff157224 */ /* 0x000fe200078e00ff */
[----:B------:R1:W-:Y:S04]  /*02a0*/  STG.E desc[UR6][R14.64+0x10], R0 ;  /* 0x000010000e007986 */ /* 0x0003e8000c101906 */
[----:B------:R1:W-:Y:S04]  /*02b0*/  STG.E desc[UR6][R14.64+0x14], R0 ;  /* 0x000014000e007986 */ /* 0x0003e8000c101906 */
[----:B------:R1:W-:Y:S04]  /*02c0*/  STG.E desc[UR6][R14.64+0x18], R0 ;  /* 0x000018000e007986 */ /* 0x0003e8000c101906 */
[----:B------:R1:W-:Y:S01]  /*02d0*/  STG.E desc[UR6][R14.64+0x1c], R0 ;  /* 0x00001c000e007986 */ /* 0x0003e2000c101906 */
[----:B--23--:R-:W-:Y:S05]  /*02e0*/  BRA.U !UP0, `(.L_x_0) ;  /* 0x0000001108047547 */ /* 0x00cfea000b800000 */
[----:B------:R-:W-:Y:S01]  /*02f0*/  ULOP3.LUT UR4, UR4, 0xfffffffc, URZ, 0xc0, !UPT ;  /* 0xfffffffc04047892 */ /* 0x000fe2000f8ec0ff */
[----:B------:R-:W-:Y:S01]  /*0300*/  IADD3 R21, PT, PT, R0, -0x1, RZ ;  /* 0xffffffff00157810 */ /* 0x000fe20007ffe0ff */
[----:B------:R-:W-:Y:S02]  /*0310*/  IMAD.MOV.U32 R23, RZ, RZ, 0x6 ;  /* 0x00000006ff177424 */ /* 0x000fe400078e00ff */
[----:B------:R-:W-:Y:S01]  /*0320*/  UIADD3 UR4, UPT, UPT, -UR4, URZ, URZ ;  /* 0x000000ff04047290 */ /* 0x000fe2000fffe1ff */
[----:B------:R-:W-:-:S05]  /*0330*/  IMAD.MOV.U32 R25, RZ, RZ, 0x1 ;  /* 0x00000001ff197424 */ /* 0x000fca00078e00ff */
[----:B------:R-:W-:-:S07]  /*0340*/  IMAD.U32 R22, RZ, RZ, UR4 ;  /* 0x00000004ff167e24 */ /* 0x000fce000f8e00ff */
.L_x_9:
[C---:B------:R-:W-:Y:S01]  /*0350*/  ISETP.NE.AND P0, PT, R21.reuse, -0x1, PT ;  /* 0xffffffff1500780c */ /* 0x040fe20003f05270 */
[----:B------:R-:W-:Y:S01]  /*0360*/  BSSY.RECONVERGENT B0, `(.L_x_1) ;  /* 0x000003b000007945 */ /* 0x000fe20003800200 */
[----:B------:R-:W-:-:S04]  /*0370*/  ISETP.NE.AND P1, PT, R21, RZ, PT ;  /* 0x000000ff1500720c */ /* 0x000fc80003f25270 */
[----:B------:R-:W-:-:S07]  /*0380*/  P2R R26, PR, RZ, 0x2 ;  /* 0x00000002ff1a7803 */ /* 0x000fce0000000000 */
[----:B0-23--:R-:W-:Y:S05]  /*0390*/  @!P0 BRA `(.L_x_2) ;  /* 0x0000000000dc8947 */ /* 0x00dfea0003800000 */
[----:B------:R-:W-:-:S04]  /*03a0*/  VIADD R17, R23, 0xfffffffa ;  /* 0xfffffffa17117836 */ /* 0x000fc80000000000 */
[----:B------:R-:W-:-:S05]  /*03b0*/  IMAD.WIDE.U32 R16, R17, 0x4, R12 ;  /* 0x0000000411107825 */ /* 0x000fca00078e000c */
[----:B------:R-:W2:Y:S04]  /*03c0*/  LDG.E R24, desc[UR6][R16.64+0x4] ;  /* 0x0000040610187981 */ /* 0x000ea8000c1e1900 */
[----:B------:R-:W3:Y:S04]  /*03d0*/  LDG.E R29, desc[UR6][R16.64] ;  /* 0x00000006101d7981 */ /* 0x000ee8000c1e1900 */
[----:B------:R0:W4:Y:S01]  /*03e0*/  LDG.E R27, desc[UR6][R16.64+0x8] ;  /* 0x00000806101b7981 */ /* 0x000122000c1e1900 */
[----:B--2--5:R-:W-:Y:S01]  /*03f0*/  FADD R28, R5, -R24 ;  /* 0x80000018051c7221 */ /* 0x024fe20000000000 */
[----:B------:R-:W-:-:S02]  /*0400*/  FSETP.GT.AND P1, PT, R24, R5, PT ;  /* 0x000000051800720b */ /* 0x000fc40003f24000 */
[----:B---3--:R-:W-:Y:S01]  /*0410*/  FSETP.GT.AND P0, PT, R29, R4, PT ;  /* 0x000000041d00720b */ /* 0x008fe20003f04000 */
[----:B------:R-:W-:Y:S01]  /*0420*/  FADD R29, R4, -R29 ;  /* 0x8000001d041d7221 */ /* 0x000fe20000000000 */
[----:B------:R-:W-:Y:S01]  /*0430*/  FMUL R28, R28, R28 ;  /* 0x0000001c1c1c7220 */ /* 0x000fe20000400000 */
[----:B0-----:R-:W-:Y:S02]  /*0440*/  SEL R16, RZ, 0x2, !P1 ;  /* 0x00000002ff107807 */ /* 0x001fe40004800000 */
[----:B----4-:R-:W-:Y:S01]  /*0450*/  FSETP.GT.AND P2, PT, R27, R6, PT ;  /* 0x000000061b00720b */ /* 0x010fe20003f44000 */
[----:B------:R-:W-:Y:S01]  /*0460*/  FFMA R24, R29, R29, R28 ;  /* 0x0000001d1d187223 */ /* 0x000fe2000000001c */
[----:B------:R-:W-:Y:S01]  /*0470*/  SEL R28, RZ, 0x4, !P0 ;  /* 0x00000004ff1c7807 */ /* 0x000fe20004000000 */
[----:B------:R-:W-:Y:S01]  /*0480*/  FADD R29, R6, -R27 ;  /* 0x8000001b061d7221 */ /* 0x000fe20000000000 */
[----:B------:R-:W-:-:S03]  /*0490*/  SEL R17, RZ, 0x1, !P2 ;  /* 0x00000001ff117807 */ /* 0x000fc60005000000 */
[----:B------:R-:W-:Y:S01]  /*04a0*/  FFMA R24, R29, R29, R24 ;  /* 0x0000001d1d187223 */ /* 0x000fe20000000018 */
[----:B------:R-:W-:-:S05]  /*04b0*/  IADD3 R17, PT, PT, R17, R16, R28 ;  /* 0x0000001011117210 */ /* 0x000fca0007ffe01c */
[----:B------:R-:W-:-:S05]  /*04c0*/  IMAD.SHL.U32 R16, R17, 0x4, RZ ;  /* 0x0000000411107824 */ /* 0x000fca00078e00ff */
[C---:B------:R-:W-:Y:S02]  /*04d0*/  ISETP.EQ.AND P4, PT, R16.reuse, RZ, PT ;  /* 0x000000ff1000720c */ /* 0x040fe40003f82270 */
[C---:B------:R-:W-:Y:S02]  /*04e0*/  ISETP.EQ.AND P3, PT, R16.reuse, 0x4, PT ;  /* 0x000000041000780c */ /* 0x040fe40003f62270 */
[C---:B------:R-:W-:Y:S02]  /*04f0*/  ISETP.EQ.AND P0, PT, R16.reuse, 0x8, PT ;  /* 0x000000081000780c */ /* 0x040fe40003f02270 */
[----:B------:R-:W-:Y:S02]  /*0500*/  P2R R27, PR, RZ, 0x10 ;  /* 0x00000010ff1b7803 */ /* 0x000fe40000000000 */
[----:B------:R-:W-:Y:S02]  /*0510*/  ISETP.EQ.AND P1, PT, R16, 0xc, PT ;  /* 0x0000000c1000780c */ /* 0x000fe40003f22270 */
[----:B------:R-:W-:-:S02]  /*0520*/  P2R R28, PR, RZ, 0x8 ;  /* 0x00000008ff1c7803 */ /* 0x000fc40000000000 */
[C---:B------:R-:W-:Y:S01]  /*0530*/  ISETP.EQ.AND P2, PT, R16.reuse, 0x10, PT ;  /* 0x000000101000780c */ /* 0x040fe20003f42270 */
[----:B------:R-:W-:Y:S01]  /*0540*/  @P4 IMAD.MOV.U32 R27, RZ, RZ, R7 ;  /* 0x000000ffff1b4224 */ /* 0x000fe200078e0007 */
[C---:B------:R-:W-:Y:S01]  /*0550*/  ISETP.EQ.AND P4, PT, R16.reuse, 0x18, PT ;  /* 0x000000181000780c */ /* 0x040fe20003f82270 */
[----:B------:R-:W-:Y:S01]  /*0560*/  @P3 IMAD.MOV.U32 R27, RZ, RZ, R8 ;  /* 0x000000ffff1b3224 */ /* 0x000fe200078e0008 */
[C---:B------:R-:W-:Y:S01]  /*0570*/  ISETP.EQ.AND P3, PT, R16.reuse, 0x14, PT ;  /* 0x000000141000780c */ /* 0x040fe20003f62270 */
[----:B------:R-:W-:Y:S01]  /*0580*/  @P0 IMAD.MOV.U32 R27, RZ, RZ, R9 ;  /* 0x000000ffff1b0224 */ /* 0x000fe200078e0009 */
[----:B------:R-:W-:-:S03]  /*0590*/  ISETP.EQ.AND P5, PT, R16, 0x1c, PT ;  /* 0x0000001c1000780c */ /* 0x000fc60003fa2270 */
[----:B------:R-:W-:-:S04]  /*05a0*/  @P1 IMAD.MOV.U32 R27, RZ, RZ, R10 ;  /* 0x000000ffff1b1224 */ /* 0x000fc800078e000a */
[----:B------:R-:W-:-:S04]  /*05b0*/  @P2 IMAD.MOV.U32 R27, RZ, RZ, R11 ;  /* 0x000000ffff1b2224 */ /* 0x000fc800078e000b */
[----:B------:R-:W-:Y:S01]  /*05c0*/  @P3 MOV R27, R18 ;  /* 0x00000012001b3202 */ /* 0x000fe20000000f00 */
[----:B------:R-:W-:Y:S02]  /*05d0*/  @P4 IMAD.MOV.U32 R27, RZ, RZ, R19 ;  /* 0x000000ffff1b4224 */ /* 0x000fe400078e0013 */
[----:B------:R-:W-:-:S05]  /*05e0*/  @P5 IMAD.MOV.U32 R27, RZ, RZ, R20 ;  /* 0x000000ffff1b5224 */ /* 0x000fca00078e0014 */
[----:B------:R-:W-:-:S13]  /*05f0*/  FSETP.GEU.AND P6, PT, R24, R27, PT ;  /* 0x0000001b1800720b */ /* 0x000fda0003fce000 */
[----:B------:R-:W-:Y:S05]  /*0600*/  @P6 BRA `(.L_x_2) ;  /* 0x0000000000406947 */ /* 0x000fea0003800000 */
[C---:B------:R-:W-:Y:S01]  /*0610*/  ISETP.EQ.AND P6, PT, R16.reuse, 0x4, PT ;  /* 0x000000041000780c */ /* 0x040fe20003fc2270 */
[--C-:B------:R-:W-:Y:S01]  /*0620*/  @P0 IMAD.MOV.U32 R9, RZ, RZ, R24.reuse ;  /* 0x000000ffff090224 */ /* 0x100fe200078e0018 */
[----:B------:R-:W-:Y:S01]  /*0630*/  P2R R27, PR, RZ, 0x20 ;  /* 0x00000020ff1b7803 */ /* 0x000fe20000000000 */
[--C-:B------:R-:W-:Y:S01]  /*0640*/  @P1 IMAD.MOV.U32 R10, RZ, RZ, R24.reuse ;  /* 0x000000ffff0a1224 */ /* 0x100fe200078e0018 */
[----:B------:R-:W-:Y:S01]  /*0650*/  ISETP.EQ.AND P5, PT, R16, RZ, PT ;  /* 0x000000ff1000720c */ /* 0x000fe20003fa2270 */
[--C-:B------:R-:W-:Y:S01]  /*0660*/  @P2 IMAD.MOV.U32 R11, RZ, RZ, R24.reuse ;  /* 0x000000ffff0b2224 */ /* 0x100fe200078e0018 */
[----:B------:R-:W-:Y:S01]  /*0670*/  @P4 MOV R19, R24 ;  /* 0x0000001800134202 */ /* 0x000fe20000000f00 */
[----:B------:R-:W-:-:S06]  /*0680*/  @P3 IMAD.MOV.U32 R18, RZ, RZ, R24 ;  /* 0x000000ffff123224 */ /* 0x000fcc00078e0018 */
[----:B------:R-:W-:Y:S01]  /*0690*/  @P6 IMAD.MOV.U32 R8, RZ, RZ, R24 ;  /* 0x000000ffff086224 */ /* 0x000fe200078e0018 */
[----:B------:R-:W-:-:S03]  /*06a0*/  LEA R16, P6, R17, R14, 0x2 ;  /* 0x0000000e11107211 */ /* 0x000fc600078c10ff */
[----:B------:R-:W-:Y:S01]  /*06b0*/  @P5 IMAD.MOV.U32 R7, RZ, RZ, R24 ;  /* 0x000000ffff075224 */ /* 0x000fe200078e0018 */
[----:B------:R-:W-:Y:S01]  /*06c0*/  ISETP.NE.AND P5, PT, R27, RZ, PT ;  /* 0x000000ff1b00720c */ /* 0x000fe20003fa5270 */
[----:B------:R-:W-:Y:S02]  /*06d0*/  IMAD.X R17, RZ, RZ, R15, P6 ;  /* 0x000000ffff117224 */ /* 0x000fe400030e060f */
[----:B------:R-:W-:-:S05]  /*06e0*/  VIADD R27, R25, 0xffffffff ;  /* 0xffffffff191b7836 */ /* 0x000fca0000000000 */
[----:B------:R0:W-:Y:S05]  /*06f0*/  STG.E desc[UR6][R16.64], R27 ;  /* 0x0000001b10007986 */ /* 0x0001ea000c101906 */
[----:B------:R-:W-:-:S07]  /*0700*/  @P5 IMAD.MOV.U32 R20, RZ, RZ, R24 ;  /* 0x000000ffff145224 */ /* 0x000fce00078e0018 */
.L_x_2:
[----:B------:R-:W-:Y:S05]  /*0710*/  BSYNC.RECONVERGENT B0 ;  /* 0x0000000000007941 */ /* 0x000fea0003800200 */
.L_x_1:
[----:B------:R-:W-:Y:S01]  /*0720*/  ISETP.NE.AND P0, PT, R26, RZ, PT ;  /* 0x000000ff1a00720c */ /* 0x000fe20003f05270 */
[----:B------:R-:W-:Y:S01]  /*0730*/  BSSY.RECONVERGENT B0, `(.L_x_3) ;  /* 0x000003a000007945 */ /* 0x000fe20003800200 */
[----:B------:R-:W-:-:S04]  /*0740*/  ISETP.NE.AND P1, PT, R21, 0x1, PT ;  /* 0x000000011500780c */ /* 0x000fc80003f25270 */
[----:B------:R-:W-:-:S07]  /*0750*/  P2R R26, PR, RZ, 0x2 ;  /* 0x00000002ff1a7803 */ /* 0x000fce0000000000 */
[----:B------:R-:W-:Y:S05]  /*0760*/  @!P0 BRA `(.L_x_4) ;  /* 0x0000000000d88947 */ /* 0x000fea0003800000 */
[----:B0-----:R-:W-:-:S04]  /*0770*/  VIADD R17, R23, 0xfffffffd ;  /* 0xfffffffd17117836 */ /* 0x001fc80000000000 */
        /* <DEDUP_REMOVED lines=21> */
[----:B------:R-:W-:Y:S02]  /*08d0*/  ISETP.EQ.AND P1, PT, R28, 0xc, PT ;  /* 0x0000000c1c00780c */ /* 0x000fe40003f22270 */
[----:B------:R-:W-:Y:S02]  /*08e0*/  P2R R16, PR, RZ, 0x10 ;  /* 0x00000010ff107803 */ /* 0x000fe40000000000 */
[----:B------:R-:W-:-:S02]  /*08f0*/  P2R R16, PR, RZ, 0x8 ;  /* 0x00000008ff107803 */ /* 0x000fc40000000000 */
[C---:B------:R-:W-:Y:S01]  /*0900*/  ISETP.EQ.AND P2, PT, R28.reuse, 0x10, PT ;  /* 0x000000101c00780c */ /* 0x040fe20003f42270 */
[----:B------:R-:W-:Y:S01]  /*0910*/  @P4 IMAD.MOV.U32 R27, RZ, RZ, R7 ;  /* 0x000000ffff1b4224 */ /* 0x000fe200078e0007 */
[C---:B------:R-:W-:Y:S01]  /*0920*/  ISETP.EQ.AND P4, PT, R28.reuse, 0x18, PT ;  /* 0x000000181c00780c */ /* 0x040fe20003f82270 */
[----:B------:R-:W-:Y:S01]  /*0930*/  @P3 IMAD.MOV.U32 R27, RZ, RZ, R8 ;  /* 0x000000ffff1b3224 */ /* 0x000fe200078e0008 */
[C---:B------:R-:W-:Y:S01]  /*0940*/  ISETP.EQ.AND P3, PT, R28.reuse, 0x14, PT ;  /* 0x000000141c00780c */ /* 0x040fe20003f62270 */
[----:B------:R-:W-:Y:S01]  /*0950*/  @P0 IMAD.MOV.U32 R27, RZ, RZ, R9 ;  /* 0x000000ffff1b0224 */ /* 0x000fe200078e0009 */
[----:B------:R-:W-:Y:S01]  /*0960*/  ISETP.EQ.AND P5, PT, R28, 0x1c, PT ;  /* 0x0000001c1c00780c */ /* 0x000fe20003fa2270 */
[----:B------:R-:W-:-:S06]  /*0970*/  @P1 IMAD.MOV.U32 R27, RZ, RZ, R10 ;  /* 0x000000ffff1b1224 */ /* 0x000fcc00078e000a */
[----:B------:R-:W-:-:S04]  /*0980*/  @P2 IMAD.MOV.U32 R27, RZ, RZ, R11 ;  /* 0x000000ffff1b2224 */ /* 0x000fc800078e000b */
[----:B------:R-:W-:Y:S02]  /*0990*/  @P3 IMAD.MOV.U32 R27, RZ, RZ, R18 ;  /* 0x000000ffff1b3224 */ /* 0x000fe400078e0012 */
[----:B------:R-:W-:Y:S01]  /*09a0*/  @P4 IMAD.MOV.U32 R27, RZ, RZ, R19 ;  /* 0x000000ffff1b4224 */ /* 0x000fe200078e0013 */
[----:B------:R-:W-:-:S04]  /*09b0*/  @P5 MOV R27, R20 ;  /* 0x00000014001b5202 */ /* 0x000fc80000000f00 */
[----:B------:R-:W-:-:S13]  /*09c0*/  FSETP.GEU.AND P6, PT, R24, R27, PT ;  /* 0x0000001b1800720b */ /* 0x000fda0003fce000 */
[----:B------:R-:W-:Y:S05]  /*09d0*/  @P6 BRA `(.L_x_4) ;  /* 0x00000000003c6947 */ /* 0x000fea0003800000 */
[----:B------:R-:W-:Y:S01]  /*09e0*/  LEA R16, P6, R17, R14, 0x2 ;  /* 0x0000000e11107211 */ /* 0x000fe200078c10ff */
[--C-:B------:R-:W-:Y:S01]  /*09f0*/  @P0 IMAD.MOV.U32 R9, RZ, RZ, R24.reuse ;  /* 0x000000ffff090224 */ /* 0x100fe200078e0018 */
[----:B------:R-:W-:Y:S01]  /*0a00*/  P2R R27, PR, RZ, 0x20 ;  /* 0x00000020ff1b7803 */ /* 0x000fe20000000000 */
[--C-:B------:R-:W-:Y:S01]  /*0a10*/  @P1 IMAD.MOV.U32 R10, RZ, RZ, R24.reuse ;  /* 0x000000ffff0a1224 */ /* 0x100fe200078e0018 */
[C---:B------:R-:W-:Y:S01]  /*0a20*/  ISETP.EQ.AND P5, PT, R28.reuse, RZ, PT ;  /* 0x000000ff1c00720c */ /* 0x040fe20003fa2270 */
[----:B------:R-:W-:Y:S01]  /*0a30*/  IMAD.X R17, RZ, RZ, R15, P6 ;  /* 0x000000ffff117224 */ /* 0x000fe200030e060f */
[----:B------:R-:W-:Y:S01]  /*0a40*/  ISETP.EQ.AND P6, PT, R28, 0x4, PT ;  /* 0x000000041c00780c */ /* 0x000fe20003fc2270 */
[--C-:B------:R-:W-:Y:S02]  /*0a50*/  @P2 IMAD.MOV.U32 R11, RZ, RZ, R24.reuse ;  /* 0x000000ffff0b2224 */ /* 0x100fe400078e0018 */
[--C-:B------:R-:W-:Y:S01]  /*0a60*/  @P3 IMAD.MOV.U32 R18, RZ, RZ, R24.reuse ;  /* 0x000000ffff123224 */ /* 0x100fe200078e0018 */
[----:B------:R2:W-:Y:S01]  /*0a70*/  STG.E desc[UR6][R16.64], R25 ;  /* 0x0000001910007986 */ /* 0x0005e2000c101906 */
[----:B------:R-:W-:-:S06]  /*0a80*/  @P4 IMAD.MOV.U32 R19, RZ, RZ, R24 ;  /* 0x000000ffff134224 */ /* 0x000fcc00078e0018 */
[--C-:B------:R-:W-:Y:S01]  /*0a90*/  @P5 IMAD.MOV.U32 R7, RZ, RZ, R24.reuse ;  /* 0x000000ffff075224 */ /* 0x100fe200078e0018 */
[----:B------:R-:W-:Y:S01]  /*0aa0*/  ISETP.NE.AND P5, PT, R27, RZ, PT ;  /* 0x000000ff1b00720c */ /* 0x000fe20003fa5270 */
[----:B------:R-:W-:-:S12]  /*0ab0*/  @P6 IMAD.MOV.U32 R8, RZ, RZ, R24 ;  /* 0x000000ffff086224 */ /* 0x000fd800078e0018 */
[----:B--2---:R-:W-:-:S07]  /*0ac0*/  @P5 IMAD.MOV.U32 R20, RZ, RZ, R24 ;  /* 0x000000ffff145224 */ /* 0x004fce00078e0018 */
.L_x_4:
[----:B------:R-:W-:Y:S05]  /*0ad0*/  BSYNC.RECONVERGENT B0 ;  /* 0x0000000000007941 */ /* 0x000fea0003800200 */
.L_x_3:
[----:B------:R-:W-:Y:S01]  /*0ae0*/  ISETP.NE.AND P0, PT, R26, RZ, PT ;  /* 0x000000ff1a00720c */ /* 0x000fe20003f05270 */
[----:B------:R-:W-:Y:S01]  /*0af0*/  BSSY.RECONVERGENT B0, `(.L_x_5) ;  /* 0x000003b000007945 */ /* 0x000fe20003800200 */
[----:B------:R-:W-:Y:S01]  /*0b00*/  ISETP.NE.AND P1, PT, R21, 0x2, PT ;  /* 0x000000021500780c */ /* 0x000fe20003f25270 */
[----:B------:R-:W-:-:S03]  /*0b10*/  VIADD R22, R22, 0x4 ;  /* 0x0000000416167836 */ /* 0x000fc60000000000 */
[----:B------:R-:W-:-:S07]  /*0b20*/  P2R R26, PR, RZ, 0x2 ;  /* 0x00000002ff1a7803 */ /* 0x000fce0000000000 */
[----:B------:R-:W-:Y:S05]  /*0b30*/  @!P0 BRA `(.L_x_6) ;  /* 0x0000000000d88947 */ /* 0x000fea0003800000 */
[----:B0-----:R-:W-:-:S05]  /*0b40*/  IMAD.WIDE.U32 R16, R23, 0x4, R12 ;  /* 0x0000000417107825 */ /* 0x001fca00078e000c */
        /* <DEDUP_REMOVED lines=15> */
[----:B------:R-:W-:-:S04]  /*0c40*/  IADD3 R17, PT, PT, R17, R16, R28 ;  /* 0x0000001011117210 */ /* 0x000fc80007ffe01c */
[----:B------:R-:W-:-:S04]  /*0c50*/  SHF.L.U32 R16, R17, 0x2, RZ ;  /* 0x0000000211107819 */ /* 0x000fc800000006ff */
        /* <DEDUP_REMOVED lines=15> */
[----:B------:R-:W-:Y:S02]  /*0d50*/  @P3 IMAD.MOV.U32 R27, RZ, RZ, R18 ;  /* 0x000000ffff1b3224 */ /* 0x000fe400078e0012 */
        /* <DEDUP_REMOVED lines=9> */
[--C-:B------:R-:W-:Y:S02]  /*0df0*/  @P2 IMAD.MOV.U32 R11, RZ, RZ, R24.reuse ;  /* 0x000000ffff0b2224 */ /* 0x100fe400078e0018 */
[--C-:B------:R-:W-:Y:S02]  /*0e00*/  @P3 IMAD.MOV.U32 R18, RZ, RZ, R24.reuse ;  /* 0x000000ffff123224 */ /* 0x100fe400078e0018 */
[----:B------:R-:W-:-:S04]  /*0e10*/  @P4 IMAD.MOV.U32 R19, RZ, RZ, R24 ;  /* 0x000000ffff134224 */ /* 0x000fc800078e0018 */
[----:B------:R-:W-:Y:S01]  /*0e20*/  @P6 IMAD.MOV.U32 R8, RZ, RZ, R24 ;  /* 0x000000ffff086224 */ /* 0x000fe200078e0018 */
[----:B------:R-:W-:-:S03]  /*0e30*/  LEA R16, P6, R17, R14, 0x2 ;  /* 0x0000000e11107211 */ /* 0x000fc600078c10ff */
[----:B------:R-:W-:Y:S01]  /*0e40*/  @P5 IMAD.MOV.U32 R7, RZ, RZ, R24 ;  /* 0x000000ffff075224 */ /* 0x000fe200078e0018 */
[----:B------:R-:W-:Y:S01]  /*0e50*/  ISETP.NE.AND P5, PT, R27, RZ, PT ;  /* 0x000000ff1b00720c */ /* 0x000fe20003fa5270 */
[----:B------:R-:W-:Y:S01]  /*0e60*/  VIADD R27, R25, 0x1 ;  /* 0x00000001191b7836 */ /* 0x000fe20000000000 */
[----:B------:R-:W-:-:S05]  /*0e70*/  IADD3.X R17, PT, PT, RZ, R15, RZ, P6, !PT ;  /* 0x0000000fff117210 */ /* 0x000fca00037fe4ff */
[----:B------:R2:W-:Y:S06]  /*0e80*/  STG.E desc[UR6][R16.64], R27 ;  /* 0x0000001b10007986 */ /* 0x0005ec000c101906 */
[----:B------:R-:W-:-:S07]  /*0e90*/  @P5 IMAD.MOV.U32 R20, RZ, RZ, R24 ;  /* 0x000000ffff145224 */ /* 0x000fce00078e0018 */
.L_x_6:
[----:B------:R-:W-:Y:S05]  /*0ea0*/  BSYNC.RECONVERGENT B0 ;  /* 0x0000000000007941 */ /* 0x000fea0003800200 */
.L_x_5:
[----:B------:R-:W-:Y:S01]  /*0eb0*/  ISETP.NE.AND P0, PT, R26, RZ, PT ;  /* 0x000000ff1a00720c */ /* 0x000fe20003f05270 */
[----:B------:R-:W-:Y:S01]  /*0ec0*/  BSSY.RECONVERGENT B0, `(.L_x_7) ;  /* 0x000003b000007945 */ /* 0x000fe20003800200 */
[----:B------:R-:W-:-:S04]  /*0ed0*/  ISETP.NE.AND P1, PT, R22, RZ, PT ;  /* 0x000000ff1600720c */ /* 0x000fc80003f25270 */
[----:B------:R-:W-:-:S07]  /*0ee0*/  P2R R26, PR, RZ, 0x2 ;  /* 0x00000002ff1a7803 */ /* 0x000fce0000000000 */
[----:B------:R-:W-:Y:S05]  /*0ef0*/  @!P0 BRA `(.L_x_8) ;  /* 0x0000000000dc8947 */ /* 0x000fea0003800000 */
[----:B0-2---:R-:W-:-:S04]  /*0f00*/  VIADD R17, R23, 0x3 ;  /* 0x0000000317117836 */ /* 0x005fc80000000000 */
        /* <DEDUP_REMOVED lines=26> */
[C---:B------:R-:W-:Y:S02]  /*10b0*/  ISETP.EQ.AND P4, PT, R16.reuse, 0x18, PT ;  /* 0x000000181000780c */ /* 0x040fe40003f82270 */
[----:B------:R-:W-:Y:S01]  /*10c0*/  @P3 MOV R27, R8 ;  /* 0x00000008001b3202 */ /* 0x000fe20000000f00 */
[----:B------:R-:W-:Y:S01]  /*10d0*/  @P0 IMAD.MOV.U32 R27, RZ, RZ, R9 ;  /* 0x000000ffff1b0224 */ /* 0x000fe200078e0009 */
[C---:B------:R-:W-:Y:S02]  /*10e0*/  ISETP.EQ.AND P3, PT, R16.reuse, 0x14, PT ;  /* 0x000000141000780c */ /* 0x040fe40003f62270 */
[----:B------:R-:W-:Y:S01]  /*10f0*/  ISETP.EQ.AND P5, PT, R16, 0x1c, PT ;  /* 0x0000001c1000780c */ /* 0x000fe20003fa2270 */
[----:B------:R-:W-:-:S04]  /*1100*/  @P1 IMAD.MOV.U32 R27, RZ, RZ, R10 ;  /* 0x000000ffff1b1224 */ /* 0x000fc800078e000a */
[----:B------:R-:W-:-:S06]  /*1110*/  @P2 IMAD.MOV.U32 R27, RZ, RZ, R11 ;  /* 0x000000ffff1b2224 */ /* 0x000fcc00078e000b */
        /* <DEDUP_REMOVED lines=21> */
.L_x_8:
[----:B------:R-:W-:Y:S05]  /*1270*/  BSYNC.RECONVERGENT B0 ;  /* 0x0000000000007941 */ /* 0x000fea0003800200 */
.L_x_7:
[----:B------:R-:W-:Y:S01]  /*1280*/  ISETP.NE.AND P0, PT, R26, RZ, PT ;  /* 0x000000ff1a00720c */ /* 0x000fe20003f05270 */
[----:B------:R-:W-:Y:S02]  /*1290*/  VIADD R21, R21, 0xfffffffc ;  /* 0xfffffffc15157836 */ /* 0x000fe40000000000 */
[----:B------:R-:W-:Y:S02]  /*12a0*/  VIADD R23, R23, 0xc ;  /* 0x0000000c17177836 */ /* 0x000fe40000000000 */
[----:B------:R-:W-:-:S08]  /*12b0*/  VIADD R25, R25, 0x4 ;  /* 0x0000000419197836 */ /* 0x000fd00000000000 */
[----:B------:R-:W-:Y:S05]  /*12c0*/  @P0 BRA `(.L_x_9) ;  /* 0xfffffff000200947 */ /* 0x000fea000383ffff */
[----:B------:R-:W4:Y:S02]  /*12d0*/  LDCU UR4, c[0x0][0x384] ;  /* 0x00007080ff0477ac */ /* 0x000f240008000800 */
[----:B----4-:R-:W-:-:S06]  /*12e0*/  ULOP3.LUT UR4, UR4, 0xfffffffc, URZ, 0xc0, !UPT ;  /* 0xfffffffc04047892 */ /* 0x010fcc000f8ec0ff */
[----:B------:R-:W-:-:S07]  /*12f0*/  IMAD.U32 R21, RZ, RZ, UR4 ;  /* 0x00000004ff157e24 */ /* 0x000fce000f8e00ff */
.L_x_0:
[----:B------:R-:W-:-:S13]  /*1300*/  ISETP.NE.AND P0, PT, R2, RZ, PT ;  /* 0x000000ff0200720c */ /* 0x000fda0003f05270 */
[----:B------:R-:W-:Y:S05]  /*1310*/  @!P0 BRA `(.L_x_10) ;  /* 0x0000000800948947 */ /* 0x000fea0003800000 */
[----:B------:R-:W-:Y:S01]  /*1320*/  ISETP.NE.AND P0, PT, R0, R21, PT ;  /* 0x000000150000720c */ /* 0x000fe20003f05270 */
[----:B------:R-:W-:-:S12]  /*1330*/  BSSY.RECONVERGENT B0, `(.L_x_11) ;  /* 0x0000038000007945 */ /* 0x000fd80003800200 */
[----:B------:R-:W-:Y:S05]  /*1340*/  @!P0 BRA `(.L_x_12) ;  /* 0x0000000000d88947 */ /* 0x000fea0003800000 */
[----:B0-23--:R-:W-:-:S04]  /*1350*/  IMAD R17, R21, 0x3, RZ ;  /* 0x0000000315117824 */ /* 0x00dfc800078e02ff */
[----:B------:R-:W-:-:S05]  /*1360*/  IMAD.WIDE.U32 R16, R17, 0x4, R12 ;  /* 0x0000000411107825 */ /* 0x000fca00078e000c */
[----:B------:R-:W2:Y:S04]  /*1370*/  LDG.E R27, desc[UR6][R16.64] ;  /* 0x00000006101b7981 */ /* 0x000ea8000c1e1900 */
[----:B------:R-:W3:Y:S04]  /*1380*/  LDG.E R24, desc[UR6][R16.64+0x4] ;  /* 0x0000040610187981 */ /* 0x000ee8000c1e1900 */
[----:B------:R-:W4:Y:S01]  /*1390*/  LDG.E R25, desc[UR6][R16.64+0x8] ;  /* 0x0000080610197981 */ /* 0x000f22000c1e1900 */
[----:B--2--5:R-:W-:Y:S01]  /*13a0*/  FSETP.GT.AND P0, PT, R27, R4, PT ;  /* 0x000000041b00720b */ /* 0x024fe20003f04000 */
[----:B------:R-:W-:Y:S01]  /*13b0*/  FADD R27, R4, -R27 ;  /* 0x8000001b041b7221 */ /* 0x000fe20000000000 */
[----:B---3--:R-:W-:Y:S01]  /*13c0*/  FSETP.GT.AND P1, PT, R24, R5, PT ;  /* 0x000000051800720b */ /* 0x008fe20003f24000 */
[----:B------:R-:W-:Y:S01]  /*13d0*/  FADD R24, R5, -R24 ;  /* 0x8000001805187221 */ /* 0x000fe20000000000 */
[----:B------:R-:W-:-:S02]  /*13e0*/  SEL R22, RZ, 0x4, !P0 ;  /* 0x00000004ff167807 */ /* 0x000fc40004000000 */
[----:B----4-:R-:W-:Y:S01]  /*13f0*/  FSETP.GT.AND P2, PT, R25, R6, PT ;  /* 0x000000061900720b */ /* 0x010fe20003f44000 */
[----:B------:R-:W-:Y:S01]  /*1400*/  FMUL R24, R24, R24 ;  /* 0x0000001818187220 */ /* 0x000fe20000400000 */
[----:B------:R-:W-:Y:S01]  /*1410*/  SEL R26, RZ, 0x2, !P1 ;  /* 0x00000002ff1a7807 */ /* 0x000fe20004800000 */
[----:B------:R-:W-:Y:S01]  /*1420*/  FADD R25, R6, -R25 ;  /* 0x8000001906197221 */ /* 0x000fe20000000000 */
[----:B------:R-:W-:Y:S01]  /*1430*/  SEL R23, RZ, 0x1, !P2 ;  /* 0x00000001ff177807 */ /* 0x000fe20005000000 */
[----:B------:R-:W-:-:S03]  /*1440*/  FFMA R24, R27, R27, R24 ;  /* 0x0000001b1b187223 */ /* 0x000fc60000000018 */
[----:B------:R-:W-:Y:S01]  /*1450*/  IADD3 R23, PT, PT, R23, R26, R22 ;  /* 0x0000001a17177210 */ /* 0x000fe20007ffe016 */
[----:B------:R-:W-:-:S04]  /*1460*/  FFMA R25, R25, R25, R24 ;  /* 0x0000001919197223 */ /* 0x000fc80000000018 */
[----:B------:R-:W-:-:S05]  /*1470*/  IMAD.SHL.U32 R22, R23, 0x4, RZ ;  /* 0x0000000417167824 */ /* 0x000fca00078e00ff */
[C---:B------:R-:W-:Y:S02]  /*1480*/  ISETP.EQ.AND P4, PT, R22.reuse, RZ, PT ;  /* 0x000000ff1600720c */ /* 0x040fe40003f82270 */
[C---:B------:R-:W-:Y:S02]  /*1490*/  ISETP.EQ.AND P3, PT, R22.reuse, 0x4, PT ;  /* 0x000000041600780c */ /* 0x040fe40003f62270 */
[C---:B------:R-:W-:Y:S02]  /*14a0*/  ISETP.EQ.AND P0, PT, R22.reuse, 0x8, PT ;  /* 0x000000081600780c */ /* 0x040fe40003f02270 */
[----:B------:R-:W-:Y:S02]  /*14b0*/  P2R R16, PR, RZ, 0x10 ;  /* 0x00000010ff107803 */ /* 0x000fe40000000000 */
[----:B------:R-:W-:Y:S02]  /*14c0*/  ISETP.EQ.AND P1, PT, R22, 0xc, PT ;  /* 0x0000000c1600780c */ /* 0x000fe40003f22270 */
[----:B------:R-:W-:-:S02]  /*14d0*/  P2R R17, PR, RZ, 0x8 ;  /* 0x00000008ff117803 */ /* 0x000fc40000000000 */
[C---:B------:R-:W-:Y:S02]  /*14e0*/  ISETP.EQ.AND P2, PT, R22.reuse, 0x10, PT ;  /* 0x000000101600780c */ /* 0x040fe40003f42270 */
[----:B------:R-:W-:Y:S01]  /*14f0*/  @P4 MOV R16, R7 ;  /* 0x0000000700104202 */ /* 0x000fe20000000f00 */
[----:B------:R-:W-:Y:S01]  /*1500*/  @P3 IMAD.MOV.U32 R16, RZ, RZ, R8 ;  /* 0x000000ffff103224 */ /* 0x000fe200078e0008 */
[C---:B------:R-:W-:Y:S01]  /*1510*/  ISETP.EQ.AND P3, PT, R22.reuse, 0x14, PT ;  /* 0x000000141600780c */ /* 0x040fe20003f62270 */
[----:B------:R-:W-:Y:S01]  /*1520*/  @P0 IMAD.MOV.U32 R16, RZ, RZ, R9 ;  /* 0x000000ffff100224 */ /* 0x000fe200078e0009 */
[C---:B------:R-:W-:Y:S02]  /*1530*/  ISETP.EQ.AND P4, PT, R22.reuse, 0x18, PT ;  /* 0x000000181600780c */ /* 0x040fe40003f82270 */
[----:B------:R-:W-:Y:S01]  /*1540*/  ISETP.EQ.AND P5, PT, R22, 0x1c, PT ;  /* 0x0000001c1600780c */ /* 0x000fe20003fa2270 */
[----:B------:R-:W-:-:S04]  /*1550*/  @P1 IMAD.MOV.U32 R16, RZ, RZ, R10 ;  /* 0x000000ffff101224 */ /* 0x000fc800078e000a */
[----:B------:R-:W-:-:S04]  /*1560*/  @P2 IMAD.MOV.U32 R16, RZ, RZ, R11 ;  /* 0x000000ffff102224 */ /* 0x000fc800078e000b */
[----:B------:R-:W-:Y:S02]  /*1570*/  @P3 IMAD.MOV.U32 R16, RZ, RZ, R18 ;  /* 0x000000ffff103224 */ /* 0x000fe400078e0012 */
[----:B------:R-:W-:Y:S02]  /*1580*/  @P4 IMAD.MOV.U32 R16, RZ, RZ, R19 ;  /* 0x000000ffff104224 */ /* 0x000fe400078e0013 */
[----:B------:R-:W-:-:S05]  /*1590*/  @P5 IMAD.MOV.U32 R16, RZ, RZ, R20 ;  /* 0x000000ffff105224 */ /* 0x000fca00078e0014 */
[----:B------:R-:W-:-:S13]  /*15a0*/  FSETP.GEU.AND P6, PT, R25, R16, PT ;  /* 0x000000101900720b */ /* 0x000fda0003fce000 */
[----:B------:R-:W-:Y:S05]  /*15b0*/  @P6 BRA `(.L_x_12) ;  /* 0x00000000003c6947 */ /* 0x000fea0003800000 */
[----:B------:R-:W-:Y:S01]  /*15c0*/  LEA R16, P6, R23, R14, 0x2 ;  /* 0x0000000e17107211 */ /* 0x000fe200078c10ff */
[--C-:B------:R-:W-:Y:S01]  /*15d0*/  @P0 IMAD.MOV.U32 R9, RZ, RZ, R25.reuse ;  /* 0x000000ffff090224 */ /* 0x100fe200078e0019 */
[----:B------:R-:W-:Y:S01]  /*15e0*/  P2R R24, PR, RZ, 0x20 ;  /* 0x00000020ff187803 */ /* 0x000fe20000000000 */
[----:B------:R-:W-:Y:S01]  /*15f0*/  @P1 IMAD.MOV.U32 R10, RZ, RZ, R25 ;  /* 0x000000ffff0a1224 */ /* 0x000fe200078e0019 */
[C---:B------:R-:W-:Y:S01]  /*1600*/  ISETP.EQ.AND P5, PT, R22.reuse, RZ, PT ;  /* 0x000000ff1600720c */ /* 0x040fe20003fa2270 */
[----:B------:R-:W-:Y:S01]  /*1610*/  IMAD.X R17, RZ, RZ, R15, P6 ;  /* 0x000000ffff117224 */ /* 0x000fe200030e060f */
[----:B------:R-:W-:Y:S01]  /*1620*/  ISETP.EQ.AND P6, PT, R22, 0x4, PT ;  /* 0x000000041600780c */ /* 0x000fe20003fc2270 */
[--C-:B------:R-:W-:Y:S02]  /*1630*/  @P2 IMAD.MOV.U32 R11, RZ, RZ, R25.reuse ;  /* 0x000000ffff0b2224 */ /* 0x100fe400078e0019 */
[--C-:B------:R-:W-:Y:S01]  /*1640*/  @P3 IMAD.MOV.U32 R18, RZ, RZ, R25.reuse ;  /* 0x000000ffff123224 */ /* 0x100fe200078e0019 */
[----:B------:R4:W-:Y:S01]  /*1650*/  STG.E desc[UR6][R16.64], R21 ;  /* 0x0000001510007986 */ /* 0x0009e2000c101906 */
[----:B------:R-:W-:-:S06]  /*1660*/  @P4 IMAD.MOV.U32 R19, RZ, RZ, R25 ;  /* 0x000000ffff134224 */ /* 0x000fcc00078e0019 */
[----:B------:R-:W-:Y:S01]  /*1670*/  @P5 IMAD.MOV.U32 R7, RZ, RZ, R25 ;  /* 0x000000ffff075224 */ /* 0x000fe200078e0019 */
[----:B------:R-:W-:Y:S02]  /*1680*/  ISETP.NE.AND P5, PT, R24, RZ, PT ;  /* 0x000000ff1800720c */ /* 0x000fe40003fa5270 */
[----:B------:R-:W-:-:S11]  /*1690*/  @P6 MOV R8, R25 ;  /* 0x0000001900086202 */ /* 0x000fd60000000f00 */
[----:B----4-:R-:W-:-:S07]  /*16a0*/  @P5 IMAD.MOV.U32 R20, RZ, RZ, R25 ;  /* 0x000000ffff145224 */ /* 0x010fce00078e0019 */
.L_x_12:
[----:B------:R-:W-:Y:S05]  /*16b0*/  BSYNC.RECONVERGENT B0 ;  /* 0x0000000000007941 */ /* 0x000fea0003800200 */
.L_x_11:
[----:B------:R-:W-:Y:S01]  /*16c0*/  ISETP.NE.AND P0, PT, R2, 0x1, PT ;  /* 0x000000010200780c */ /* 0x000fe20003f05270 */
[----:B------:R-:W-:-:S12]  /*16d0*/  BSSY.RECONVERGENT B0, `(.L_x_10) ;  /* 0x0000069000007945 */ /* 0x000fd80003800200 */
[----:B------:R-:W-:Y:S05]  /*16e0*/  @!P0 BRA `(.L_x_13) ;  /* 0x00000004009c8947 */ /* 0x000fea0003800000 */
[----:B------:R-:W-:Y:S01]  /*16f0*/  VIADD R23, R21, 0x1 ;  /* 0x0000000115177836 */ /* 0x000fe20000000000 */
[----:B------:R-:W-:Y:S04]  /*1700*/  BSSY.RECONVERGENT B1, `(.L_x_14) ;  /* 0x000003a000017945 */ /* 0x000fe80003800200 */
[----:B------:R-:W-:-:S13]  /*1710*/  ISETP.NE.AND P0, PT, R0, R23, PT ;  /* 0x000000170000720c */ /* 0x000fda0003f05270 */
[----:B------:R-:W-:Y:S05]  /*1720*/  @!P0 BRA `(.L_x_15) ;  /* 0x0000000000dc8947 */ /* 0x000fea0003800000 */
[----:B0-23--:R-:W-:-:S04]  /*1730*/  IMAD.MOV.U32 R16, RZ, RZ, 0x3 ;  /* 0x00000003ff107424 */ /* 0x00dfc800078e00ff */
[----:B------:R-:W-:-:S04]  /*1740*/  IMAD R17, R21, R16, 0x3 ;  /* 0x0000000315117424 */ /* 0x000fc800078e0210 */
        /* <DEDUP_REMOVED lines=53> */
.L_x_15:
[----:B------:R-:W-:Y:S05]  /*1aa0*/  BSYNC.RECONVERGENT B1 ;  /* 0x0000000000017941 */ /* 0x000fea0003800200 */
.L_x_14:
[----:B------:R-:W-:-:S05]  /*1ab0*/  VIADD R23, R21, 0x2 ;  /* 0x0000000215177836 */ /* 0x000fca0000000000 */
[----:B------:R-:W-:-:S04]  /*1ac0*/  ISETP.NE.AND P0, PT, R0, R23, PT ;  /* 0x000000170000720c */ /* 0x000fc80003f05270 */
[----:B------:R-:W-:-:S13]  /*1ad0*/  ISETP.EQ.OR P0, PT, R2, 0x2, !P0 ;  /* 0x000000020200780c */ /* 0x000fda0004702670 */
[----:B------:R-:W-:Y:S05]  /*1ae0*/  @P0 BRA `(.L_x_13) ;  /* 0x00000000009c0947 */ /* 0x000fea0003800000 */
        /* <DEDUP_REMOVED lines=20> */
[C---:B------:R-:W-:Y:S02]  /*1c30*/  ISETP.EQ.AND P1, PT, R24.reuse, 0x4, PT ;  /* 0x000000041800780c */ /* 0x040fe40003f22270 */
[C---:B------:R-:W-:Y:S02]  /*1c40*/  ISETP.EQ.AND P2, PT, R24.reuse, 0x8, PT ;  /* 0x000000081800780c */ /* 0x040fe40003f42270 */
[C---:B------:R-:W-:Y:S02]  /*1c50*/  ISETP.EQ.AND P3, PT, R24.reuse, 0xc, PT ;  /* 0x0000000c1800780c */ /* 0x040fe40003f62270 */
[C---:B------:R-:W-:Y:S02]  /*1c60*/  ISETP.EQ.AND P0, PT, R24.reuse, RZ, PT ;  /* 0x000000ff1800720c */ /* 0x040fe40003f02270 */
[----:B------:R-:W-:-:S05]  /*1c70*/  ISETP.EQ.AND P0, PT, R24, 0x10, PT ;  /* 0x000000101800780c */ /* 0x000fca0003f02270 */
[----:B------:R-:W-:Y:S02]  /*1c80*/  @P1 MOV R7, R8 ;  /* 0x0000000800071202 */ /* 0x000fe40000000f00 */
[C---:B------:R-:W-:Y:S01]  /*1c90*/  ISETP.EQ.AND P1, PT, R24.reuse, 0x14, PT ;  /* 0x000000141800780c */ /* 0x040fe20003f22270 */
[----:B------:R-:W-:Y:S01]  /*1ca0*/  @P2 IMAD.MOV.U32 R7, RZ, RZ, R9 ;  /* 0x000000ffff072224 */ /* 0x000fe200078e0009 */
[C---:B------:R-:W-:Y:S01]  /*1cb0*/  ISETP.EQ.AND P2, PT, R24.reuse, 0x18, PT ;  /* 0x000000181800780c */ /* 0x040fe20003f42270 */
[----:B------:R-:W-:Y:S01]  /*1cc0*/  @P3 IMAD.MOV.U32 R7, RZ, RZ, R10 ;  /* 0x000000ffff073224 */ /* 0x000fe200078e000a */
[----:B------:R-:W-:Y:S02]  /*1cd0*/  ISETP.EQ.AND P3, PT, R24, 0x1c, PT ;  /* 0x0000001c1800780c */ /* 0x000fe40003f62270 */
[----:B------:R-:W-:-:S07]  /*1ce0*/  @P0 IMAD.MOV.U32 R7, RZ, RZ, R11 ;  /* 0x000000ffff070224 */ /* 0x000fce00078e000b */
[----:B------:R-:W-:Y:S02]  /*1cf0*/  @P1 IMAD.MOV.U32 R7, RZ, RZ, R18 ;  /* 0x000000ffff071224 */ /* 0x000fe400078e0012 */
[----:B------:R-:W-:Y:S02]  /*1d00*/  @P2 IMAD.MOV.U32 R7, RZ, RZ, R19 ;  /* 0x000000ffff072224 */ /* 0x000fe400078e0013 */
[----:B------:R-:W-:-:S05]  /*1d10*/  @P3 IMAD.MOV.U32 R7, RZ, RZ, R20 ;  /* 0x000000ffff073224 */ /* 0x000fca00078e0014 */
[----:B------:R-:W-:-:S13]  /*1d20*/  FSETP.GEU.AND P0, PT, R6, R7, PT ;  /* 0x000000070600720b */ /* 0x000fda0003f0e000 */
[----:B------:R-:W-:-:S05]  /*1d30*/  @!P0 LEA R4, P1, R21, R14, 0x2 ;  /* 0x0000000e15048211 */ /* 0x000fca00078210ff */
[----:B------:R-:W-:-:S05]  /*1d40*/  @!P0 IMAD.X R5, RZ, RZ, R15, P1 ;  /* 0x000000ffff058224 */ /* 0x000fca00008e060f */
[----:B------:R4:W-:Y:S03]  /*1d50*/  @!P0 STG.E desc[UR6][R4.64], R23 ;  /* 0x0000001704008986 */ /* 0x0009e6000c101906 */
.L_x_13:
[----:B------:R-:W-:Y:S05]  /*1d60*/  BSYNC.RECONVERGENT B0 ;  /* 0x0000000000007941 */ /* 0x000fea0003800200 */
.L_x_10:
[----:B------:R-:W0:Y:S01]  /*1d70*/  LDCU UR4, c[0x0][0x384] ;  /* 0x00007080ff0477ac */ /* 0x000e220008000800 */
[----:B-1----:R-:W-:-:S05]  /*1d80*/  VIADD R0, R0, UR5 ;  /* 0x0000000500007c36 */ /* 0x002fca0008000000 */
[----:B0-----:R-:W-:-:S13]  /*1d90*/  ISETP.GE.AND P0, PT, R0, UR4, PT ;  /* 0x0000000400007c0c */ /* 0x001fda000bf06270 */
[----:B------:R-:W-:Y:S05]  /*1da0*/  @!P0 BRA `(.L_x_16) ;  /* 0xffffffe000cc8947 */ /* 0x000fea000383ffff */
[----:B------:R-:W-:Y:S05]  /*1db0*/  EXIT ;  /* 0x000000000000794d */ /* 0x000fea0003800000 */
.L_x_17:
[----:B------:R-:W-:-:S00]  /*1dc0*/  BRA `(.L_x_17) ;  /* 0xfffffffc00fc7947 */ /* 0x000fc0000383ffff */
[----:B------:R-:W-:-:S00]  /*1dd0*/  NOP ;  /* 0x0000000000007918 */ /* 0x000fc00000000000 */
        /* <DEDUP_REMOVED lines=10> */
.L_x_25:


//--------------------- .text._Z22selection_k_radius_gpuiiifPKiPKfPiPf --------------------------
	.section	.text._Z22selection_k_radius_gpuiiifPKiPKfPiPf,"ax",@progbits
	.align	128
        .global         _Z22selection_k_radius_gpuiiifPKiPKfPiPf
        .type           _Z22selection_k_radius_gpuiiifPKiPKfPiPf,@function
        .size           _Z22selection_k_radius_gpuiiifPKiPKfPiPf,(.L_x_26 - _Z22selection_k_radius_gpuiiifPKiPKfPiPf)
        .other          _Z22selection_k_radius_gpuiiifPKiPKfPiPf,@"STO_CUDA_ENTRY STV_DEFAULT"
_Z22selection_k_radius_gpuiiifPKiPKfPiPf:
.text._Z22selection_k_radius_gpuiiifPKiPKfPiPf:
[----:B------:R-:W-:Y:S01]  /*0000*/  LDC R1, c[0x0][0x37c] ;  /* 0x0000df00ff017b82 */ /* 0x000fe20000000800 */
[----:B------:R-:W0:Y:S01]  /*0010*/  S2R R2, SR_TID.X ;  /* 0x0000000000027919 */ /* 0x000e220000002100 */
[----:B------:R-:W1:Y:S06]  /*0020*/  LDCU UR5, c[0x0][0x384] ;  /* 0x00007080ff0577ac */ /* 0x000e6c0008000800 */
[----:B------:R-:W1:Y:S02]  /*0030*/  S2UR UR4, SR_CTAID.X ;  /* 0x00000000000479c3 */ /* 0x000e640000002500 */
[----:B-1----:R-:W-:-:S02]  /*0040*/  UIMAD UR4, UR4, UR5, URZ ;  /* 0x00000005040472a4 */ /* 0x002fc4000f8e02ff */
[----:B0-----:R-:W-:-:S13]  /*0050*/  ISETP.GE.AND P0, PT, R2, UR5, PT ;  /* 0x0000000502007c0c */ /* 0x001fda000bf06270 */
[----:B------:R-:W-:Y:S05]  /*0060*/  @P0 EXIT ;  /* 0x000000000000094d */ /* 0x000fea0003800000 */
[----:B------:R-:W0:Y:S02]  /*0070*/  LDC R0, c[0x0][0x388] ;  /* 0x0000e200ff007b82 */ /* 0x000e240000000800 */
[----:B0-----:R-:W-:-:S13]  /*0080*/  ISETP.GE.AND P0, PT, R0, 0x1, PT ;  /* 0x000000010000780c */ /* 0x001fda0003f06270 */
[----:B------:R-:W-:Y:S05]  /*0090*/  @!P0 EXIT ;  /* 0x000000000000894d */ /* 0x000fea0003800000 */
[----:B------:R-:W-:Y:S01]  /*00a0*/  IMAD R0, R0, UR4, RZ ;  /* 0x0000000400007c24 */ /* 0x000fe2000f8e02ff */
[----:B------:R-:W0:Y:S01]  /*00b0*/  LDCU.64 UR12, c[0x0][0x358] ;  /* 0x00006b00ff0c77ac */ /* 0x000e220008000a00 */
[----:B------:R-:W1:Y:S01]  /*00c0*/  LDCU UR15, c[0x0][0x38c] ;  /* 0x00007180ff0f77ac */ /* 0x000e620008000800 */
[----:B------:R-:W2:Y:S01]  /*00d0*/  LDCU.64 UR16, c[0x0][0x3a8] ;  /* 0x00007500ff1077ac */ /* 0x000ea20008000a00 */
[----:B------:R-:W3:Y:S03]  /*00e0*/  LDCU.128 UR8, c[0x0][0x390] ;  /* 0x00007200ff0877ac */ /* 0x000ee60008000c00 */
.L_x_23:
[----:B----4-:R-:W4:Y:S01]  /*00f0*/  LDCU UR14, c[0x0][0x388] ;  /* 0x00007100ff0e77ac */ /* 0x010f220008000800 */
[----:B------:R-:W-:Y:S01]  /*0100*/  SHF.R.S32.HI R3, RZ, 0x1f, R0 ;  /* 0x0000001fff037819 */ /* 0x000fe20000011400 */
[----:B--2---:R-:W-:Y:S01]  /*0110*/  IMAD.MOV.U32 R7, RZ, RZ, RZ ;  /* 0x000000ffff077224 */ /* 0x004fe200078e00ff */
[----:B------:R-:W5:Y:S01]  /*0120*/  LDCU.128 UR4, c[0x0][0x390] ;  /* 0x00007200ff0477ac */ /* 0x000f620008000c00 */
[----:B----4-:R-:W-:Y:S01]  /*0130*/  IMAD R17, R2, UR14, RZ ;  /* 0x0000000e02117c24 */ /* 0x010fe2000f8e02ff */
[----:B------:R-:W-:-:S04]  /*0140*/  UISETP.GE.U32.AND UP0, UPT, UR14, 0x8, UPT ;  /* 0x000000080e00788c */ /* 0x000fc8000bf06070 */
[----:B------:R-:W-:-:S04]  /*0150*/  IADD3 R16, P0, PT, R0, R17, RZ ;  /* 0x0000001100107210 */ /* 0x000fc80007f1e0ff */
[----:B------:R-:W-:Y:S01]  /*0160*/  LEA.HI.X.SX32 R23, R17, R3, 0x1, P0 ;  /* 0x0000000311177211 */ /* 0x000fe200000f0eff */
[----:B------:R-:W-:-:S03]  /*0170*/  IMAD.SHL.U32 R14, R16, 0x4, RZ ;  /* 0x00000004100e7824 */ /* 0x000fc600078e00ff */
[----:B------:R-:W-:Y:S02]  /*0180*/  SHF.L.U64.HI R4, R16, 0x2, R23 ;  /* 0x0000000210047819 */ /* 0x000fe40000010217 */
[C---:B-----5:R-:W-:Y:S02]  /*0190*/  IADD3 R12, P1, PT, R14.reuse, UR6, RZ ;  /* 0x000000060e0c7c10 */ /* 0x060fe4000ff3e0ff */
[----:B------:R-:W-:Y:S02]  /*01a0*/  IADD3 R14, P0, PT, R14, UR4, RZ ;  /* 0x000000040e0e7c10 */ /* 0x000fe4000ff1e0ff */
[C---:B------:R-:W-:Y:S02]  /*01b0*/  IADD3.X R13, PT, PT, R4.reuse, UR7, RZ, P1, !PT ;  /* 0x00000007040d7c10 */ /* 0x040fe40008ffe4ff */
[----:B------:R-:W-:Y:S01]  /*01c0*/  IADD3.X R15, PT, PT, R4, UR5, RZ, P0, !PT ;  /* 0x00000005040f7c10 */ /* 0x000fe200087fe4ff */
[----:B------:R-:W-:Y:S08]  /*01d0*/  BRA.U !UP0, `(.L_x_18) ;  /* 0x0000001508247547 */ /* 0x000ff0000b800000 */
[----:B0-----:R-:W4:Y:S01]  /*01e0*/  LDG.E R4, desc[UR12][R12.64] ;  /* 0x0000000c0c047981 */ /* 0x001f22000c1e1900 */
[----:B------:R-:W4:Y:S01]  /*01f0*/  LDCU UR4, c[0x0][0x38c] ;  /* 0x00007180ff0477ac */ /* 0x000f220008000800 */
[----:B------:R-:W0:Y:S01]  /*0200*/  LDCU.64 UR6, c[0x0][0x3a8] ;  /* 0x00007500ff0677ac */ /* 0x000e220008000a00 */
[----:B----4-:R-:W-:Y:S02]  /*0210*/  FSETP.GEU.AND P0, PT, R4, UR4, PT ;  /* 0x0000000404007c0b */ /* 0x010fe4000bf0e000 */
[----:B------:R-:W4:Y:S11]  /*0220*/  LDC.64 R4, c[0x0][0x3a0] ;  /* 0x0000e800ff047b82 */ /* 0x000f360000000a00 */
[----:B------:R-:W5:Y:S01]  /*0230*/  @P0 LDG.E R7, desc[UR12][R14.64] ;  /* 0x0000000c0e070981 */ /* 0x000f62000c1e1900 */
[----:B----4-:R-:W-:-:S04]  /*0240*/  LEA R4, P1, R0, R4, 0x2 ;  /* 0x0000000400047211 */ /* 0x010fc800078210ff */
[----:B------:R-:W-:Y:S02]  /*0250*/  LEA.HI.X R5, R0, R5, R3, 0x2, P1 ;  /* 0x0000000500057211 */ /* 0x000fe400008f1403 */
[----:B------:R-:W-:-:S05]  /*0260*/  IADD3 R10, P1, PT, R4, 0x10, RZ ;  /* 0x00000010040a7810 */ /* 0x000fca0007f3e0ff */
[----:B------:R-:W-:Y:S02]  /*0270*/  IMAD.X R11, RZ, RZ, R5, P1 ;  /* 0x000000ffff0b7224 */ /* 0x000fe400008e0605 */
[----:B------:R-:W-:-:S05]  /*0280*/  IMAD.WIDE R4, R17, 0x4, R10 ;  /* 0x0000000411047825 */ /* 0x000fca00078e020a */
[----:B-----5:R4:W-:Y:S04]  /*0290*/  @P0 STG.E desc[UR12][R4.64+-0x10], R7 ;  /* 0xfffff00704000986 */ /* 0x0209e8000c10190c */
[----:B------:R-:W5:Y:S01]  /*02a0*/  @!P0 LDG.E R19, desc[UR12][R14.64] ;  /* 0x0000000c0e138981 */ /* 0x000f62000c1e1900 */
[--C-:B------:R-:W-:Y:S02]  /*02b0*/  @P0 IMAD.MOV.U32 R9, RZ, RZ, R13.reuse ;  /* 0x000000ffff090224 */ /* 0x100fe400078e000d */
[----:B------:R-:W-:Y:S02]  /*02c0*/  @!P0 IMAD.MOV.U32 R9, RZ, RZ, R13 ;  /* 0x000000ffff098224 */ /* 0x000fe400078e000d */
[--C-:B------:R-:W-:Y:S02]  /*02d0*/  @P0 IMAD.MOV.U32 R6, RZ, RZ, R12.reuse ;  /* 0x000000ffff060224 */ /* 0x100fe400078e000c */
[----:B------:R-:W-:-:S02]  /*02e0*/  @!P0 IMAD.MOV.U32 R6, RZ, RZ, R12 ;  /* 0x000000ffff068224 */ /* 0x000fc400078e000c */
[----:B----4-:R-:W-:Y:S01]  /*02f0*/  IMAD.MOV.U32 R7, RZ, RZ, R9 ;  /* 0x000000ffff077224 */ /* 0x010fe200078e0009 */
[----:B-----5:R-:W-:Y:S04]  /*0300*/  @!P0 STG.E desc[UR12][R4.64+-0x10], R19 ;  /* 0xfffff01304008986 */ /* 0x020fe8000c10190c */
[----:B------:R-:W4:Y:S01]  /*0310*/  LDG.E R21, desc[UR12][R6.64] ;  /* 0x0000000c06157981 */ /* 0x000f22000c1e1900 */
[----:B0-----:R-:W-:-:S04]  /*0320*/  LEA R8, P0, R16, UR6, 0x2 ;  /* 0x0000000610087c11 */ /* 0x001fc8000f8010ff */
[----:B------:R-:W-:-:S05]  /*0330*/  LEA.HI.X R9, R16, UR7, R23, 0x2, P0 ;  /* 0x0000000710097c11 */ /* 0x000fca00080f1417 */
[----:B----4-:R0:W-:Y:S04]  /*0340*/  STG.E desc[UR12][R8.64], R21 ;  /* 0x0000001508007986 */ /* 0x0101e8000c10190c */
[----:B------:R-:W4:Y:S02]  /*0350*/  LDG.E R16, desc[UR12][R12.64+0x4] ;  /* 0x0000040c0c107981 */ /* 0x000f24000c1e1900 */
[----:B----4-:R-:W-:-:S13]  /*0360*/  FSETP.GEU.AND P0, PT, R16, UR4, PT ;  /* 0x0000000410007c0b */ /* 0x010fda000bf0e000 */
[----:B------:R-:W4:Y:S01]  /*0370*/  @P0 LDG.E R23, desc[UR12][R14.64] ;  /* 0x0000000c0e170981 */ /* 0x000f22000c1e1900 */
[----:B------:R-:W-:Y:S01]  /*0380*/  IADD3 R6, P1, PT, R12, 0x4, RZ ;  /* 0x000000040c067810 */ /* 0x000fe20007f3e0ff */
[----:B------:R-:W-:Y:S02]  /*0390*/  @P0 IMAD.MOV.U32 R6, RZ, RZ, R12 ;  /* 0x000000ffff060224 */ /* 0x000fe400078e000c */
[----:B----4-:R4:W-:Y:S04]  /*03a0*/  @P0 STG.E desc[UR12][R4.64+-0xc], R23 ;  /* 0xfffff41704000986 */ /* 0x0109e8000c10190c */
[----:B------:R-:W5:Y:S01]  /*03b0*/  @!P0 LDG.E R25, desc[UR12][R14.64+0x4] ;  /* 0x0000040c0e198981 */ /* 0x000f62000c1e1900 */
[--C-:B------:R-:W-:Y:S02]  /*03c0*/  IMAD.X R7, RZ, RZ, R13.reuse, P1 ;  /* 0x000000ffff077224 */ /* 0x100fe400008e060d */
[----:B------:R-:W-:-:S02]  /*03d0*/  @P0 IMAD.MOV.U32 R7, RZ, RZ, R13 ;  /* 0x000000ffff070224 */ /* 0x000fc400078e000d */
[----:B------:R-:W-:Y:S01]  /*03e0*/  VIADD R16, R17, 0x1 ;  /* 0x0000000111107836 */ /* 0x000fe20000000000 */
[----:B-----5:R-:W-:Y:S04]  /*03f0*/  @!P0 STG.E desc[UR12][R4.64+-0xc], R25 ;  /* 0xfffff41904008986 */ /* 0x020fe8000c10190c */
[----:B------:R-:W5:Y:S01]  /*0400*/  LDG.E R7, desc[UR12][R6.64] ;  /* 0x0000000c06077981 */ /* 0x000f62000c1e1900 */
[----:B0-----:R-:W-:-:S04]  /*0410*/  IADD3 R9, P0, PT, R0, R16, RZ ;  /* 0x0000001000097210 */ /* 0x001fc80007f1e0ff */
[----:B------:R-:W-:Y:S02]  /*0420*/  LEA.HI.X.SX32 R16, R16, R3, 0x1, P0 ;  /* 0x0000000310107211 */ /* 0x000fe400000f0eff */
[----:B------:R-:W-:-:S04]  /*0430*/  LEA R8, P0, R9, UR6, 0x2 ;  /* 0x0000000609087c11 */ /* 0x000fc8000f8010ff */
[----:B------:R-:W-:-:S05]  /*0440*/  LEA.HI.X R9, R9, UR7, R16, 0x2, P0 ;  /* 0x0000000709097c11 */ /* 0x000fca00080f1410 */
[----:B-----5:R0:W-:Y:S04]  /*0450*/  STG.E desc[UR12][R8.64], R7 ;  /* 0x0000000708007986 */ /* 0x0201e8000c10190c */
[----:B------:R-:W5:Y:S02]  /*0460*/  LDG.E R16, desc[UR12][R12.64+0x8] ;  /* 0x0000080c0c107981 */ /* 0x000f64000c1e1900 */
[----:B-----5:R-:W-:-:S13]  /*0470*/  FSETP.GEU.AND P0, PT, R16, UR4, PT ;  /* 0x0000000410007c0b */ /* 0x020fda000bf0e000 */
[----:B------:R-:W5:Y:S01]  /*0480*/  @P0 LDG.E R19, desc[UR12][R14.64] ;  /* 0x0000000c0e130981 */ /* 0x000f62000c1e1900 */
[----:B------:R-:W-:-:S05]  /*0490*/  IADD3 R6, P1, PT, R12, 0x8, RZ ;  /* 0x000000080c067810 */ /* 0x000fca0007f3e0ff */
[--C-:B----4-:R-:W-:Y:S02]  /*04a0*/  IMAD.X R23, RZ, RZ, R13.reuse, P1 ;  /* 0x000000ffff177224 */ /* 0x110fe400008e060d */
[----:B------:R-:W-:Y:S01]  /*04b0*/  @P0 IMAD.MOV.U32 R23, RZ, RZ, R13 ;  /* 0x000000ffff170224 */ /* 0x000fe200078e000d */
[----:B-----5:R4:W-:Y:S04]  /*04c0*/  @P0 STG.E desc[UR12][R4.64+-0x8], R19 ;  /* 0xfffff81304000986 */ /* 0x0209e8000c10190c */
[----:B------:R-:W5:Y:S01]  /*04d0*/  @!P0 LDG.E R21, desc[UR12][R14.64+0x8] ;  /* 0x0000080c0e158981 */ /* 0x000f62000c1e1900 */
[----:B0-----:R-:W-:Y:S02]  /*04e0*/  IMAD.MOV.U32 R7, RZ, RZ, R23 ;  /* 0x000000ffff077224 */ /* 0x001fe400078e0017 */
[----:B------:R-:W-:-:S02]  /*04f0*/  @P0 IMAD.MOV.U32 R6, RZ, RZ, R12 ;  /* 0x000000ffff060224 */ /* 0x000fc400078e000c */
[----:B------:R-:W-:Y:S01]  /*0500*/  VIADD R16, R17, 0x2 ;  /* 0x0000000211107836 */ /* 0x000fe20000000000 */
[----:B-----5:R0:W-:Y:S04]  /*0510*/  @!P0 STG.E desc[UR12][R4.64+-0x8], R21 ;  /* 0xfffff81504008986 */ /* 0x0201e8000c10190c */
[----:B------:R-:W5:Y:S01]  /*0520*/  LDG.E R7, desc[UR12][R6.64] ;  /* 0x0000000c06077981 */ /* 0x000f62000c1e1900 */
[----:B------:R-:W-:-:S04]  /*0530*/  IADD3 R9, P0, PT, R0, R16, RZ ;  /* 0x0000001000097210 */ /* 0x000fc80007f1e0ff */
[----:B------:R-:W-:Y:S02]  /*0540*/  LEA.HI.X.SX32 R16, R16, R3, 0x1, P0 ;  /* 0x0000000310107211 */ /* 0x000fe400000f0eff */
[----:B------:R-:W-:-:S04]  /*0550*/  LEA R8, P0, R9, UR6, 0x2 ;  /* 0x0000000609087c11 */ /* 0x000fc8000f8010ff */
[----:B------:R-:W-:-:S05]  /*0560*/  LEA.HI.X R9, R9, UR7, R16, 0x2, P0 ;  /* 0x0000000709097c11 */ /* 0x000fca00080f1410 */
[----:B-----5:R5:W-:Y:S04]  /*0570*/  STG.E desc[UR12][R8.64], R7 ;  /* 0x0000000708007986 */ /* 0x020be8000c10190c */
[----:B------:R-:W2:Y:S02]  /*0580*/  LDG.E R16, desc[UR12][R12.64+0xc] ;  /* 0x00000c0c0c107981 */ /* 0x000ea4000c1e1900 */
[----:B--2---:R-:W-:-:S13]  /*0590*/  FSETP.GEU.AND P0, PT, R16, UR4, PT ;  /* 0x0000000410007c0b */ /* 0x004fda000bf0e000 */
[----:B----4-:R-:W2:Y:S01]  /*05a0*/  @P0 LDG.E R19, desc[UR12][R14.64] ;  /* 0x0000000c0e130981 */ /* 0x010ea2000c1e1900 */
[----:B------:R-:W-:-:S05]  /*05b0*/  IADD3 R6, P1, PT, R12, 0xc, RZ ;  /* 0x0000000c0c067810 */ /* 0x000fca0007f3e0ff */
[--C-:B------:R-:W-:Y:S02]  /*05c0*/  IMAD.X R23, RZ, RZ, R13.reuse, P1 ;  /* 0x000000ffff177224 */ /* 0x100fe400008e060d */
[----:B------:R-:W-:Y:S01]  /*05d0*/  @P0 IMAD.MOV.U32 R23, RZ, RZ, R13 ;  /* 0x000000ffff170224 */ /* 0x000fe200078e000d */
[----:B--2---:R2:W-:Y:S04]  /*05e0*/  @P0 STG.E desc[UR12][R4.64+-0x4], R19 ;  /* 0xfffffc1304000986 */ /* 0x0045e8000c10190c */
[----:B0-----:R-:W4:Y:S01]  /*05f0*/  @!P0 LDG.E R21, desc[UR12][R14.64+0xc] ;  /* 0x00000c0c0e158981 */ /* 0x001f22000c1e1900 */
[----:B-----5:R-:W-:Y:S02]  /*0600*/  IMAD.MOV.U32 R7, RZ, RZ, R23 ;  /* 0x000000ffff077224 */ /* 0x020fe400078e0017 */
[----:B------:R-:W-:-:S02]  /*0610*/  @P0 IMAD.MOV.U32 R6, RZ, RZ, R12 ;  /* 0x000000ffff060224 */ /* 0x000fc400078e000c */
[----:B------:R-:W-:Y:S01]  /*0620*/  VIADD R16, R17, 0x3 ;  /* 0x0000000311107836 */ /* 0x000fe20000000000 */
[----:B----4-:R0:W-:Y:S04]  /*0630*/  @!P0 STG.E desc[UR12][R4.64+-0x4], R21 ;  /* 0xfffffc1504008986 */ /* 0x0101e8000c10190c */
[----:B------:R-:W4:Y:S01]  /*0640*/  LDG.E R7, desc[UR12][R6.64] ;  /* 0x0000000c06077981 */ /* 0x000f22000c1e1900 */
[----:B------:R-:W-:-:S04]  /*0650*/  IADD3 R9, P0, PT, R0, R16, RZ ;  /* 0x0000001000097210 */ /* 0x000fc80007f1e0ff */
[----:B------:R-:W-:Y:S02]  /*0660*/  LEA.HI.X.SX32 R16, R16, R3, 0x1, P0 ;  /* 0x0000000310107211 */ /* 0x000fe400000f0eff */
[----:B------:R-:W-:-:S04]  /*0670*/  LEA R8, P0, R9, UR6, 0x2 ;  /* 0x0000000609087c11 */ /* 0x000fc8000f8010ff */
[----:B------:R-:W-:-:S05]  /*0680*/  LEA.HI.X R9, R9, UR7, R16, 0x2, P0 ;  /* 0x0000000709097c11 */ /* 0x000fca00080f1410 */
[----:B----4-:R4:W-:Y:S04]  /*0690*/  STG.E desc[UR12][R8.64], R7 ;  /* 0x0000000708007986 */ /* 0x0109e8000c10190c */
[----:B------:R-:W5:Y:S02]  /*06a0*/  LDG.E R16, desc[UR12][R12.64+0x10] ;  /* 0x0000100c0c107981 */ /* 0x000f64000c1e1900 */
[----:B-----5:R-:W-:-:S13]  /*06b0*/  FSETP.GEU.AND P0, PT, R16, UR4, PT ;  /* 0x0000000410007c0b */ /* 0x020fda000bf0e000 */
[----:B--2---:R-:W2:Y:S01]  /*06c0*/  @P0 LDG.E R19, desc[UR12][R14.64] ;  /* 0x0000000c0e130981 */ /* 0x004ea2000c1e1900 */
[----:B------:R-:W-:-:S05]  /*06d0*/  IADD3 R6, P1, PT, R12, 0x10, RZ ;  /* 0x000000100c067810 */ /* 0x000fca0007f3e0ff */
[--C-:B------:R-:W-:Y:S02]  /*06e0*/  IMAD.X R23, RZ, RZ, R13.reuse, P1 ;  /* 0x000000ffff177224 */ /* 0x100fe400008e060d */
[----:B------:R-:W-:Y:S01]  /*06f0*/  @P0 IMAD.MOV.U32 R23, RZ, RZ, R13 ;  /* 0x000000ffff170224 */ /* 0x000fe200078e000d */
[----:B--2---:R2:W-:Y:S04]  /*0700*/  @P0 STG.E desc[UR12][R4.64], R19 ;  /* 0x0000001304000986 */ /* 0x0045e8000c10190c */
[----:B0-----:R-:W5:Y:S01]  /*0710*/  @!P0 LDG.E R21, desc[UR12][R14.64+0x10] ;  /* 0x0000100c0e158981 */ /* 0x001f62000c1e1900 */
[----:B----4-:R-:W-:Y:S01]  /*0720*/  IMAD.MOV.U32 R7, RZ, RZ, R23 ;  /* 0x000000ffff077224 */ /* 0x010fe200078e0017 */
[----:B------:R-:W-:Y:S01]  /*0730*/  @P0 MOV R6, R12 ;  /* 0x0000000c00060202 */ /* 0x000fe20000000f00 */
[----:B------:R-:W-:Y:S01]  /*0740*/  VIADD R16, R17, 0x4 ;  /* 0x0000000411107836 */ /* 0x000fe20000000000 */
[----:B-----5:R0:W-:Y:S04]  /*0750*/  @!P0 STG.E desc[UR12][R4.64], R21 ;  /* 0x0000001504008986 */ /* 0x0201e8000c10190c */
        /* <DEDUP_REMOVED lines=14> */
[----:B----4-:R-:W-:Y:S02]  /*0840*/  IMAD.MOV.U32 R7, RZ, RZ, R23 ;  /* 0x000000ffff077224 */ /* 0x010fe400078e0017 */
[----:B------:R-:W-:-:S02]  /*0850*/  @P0 IMAD.MOV.U32 R6, RZ, RZ, R12 ;  /* 0x000000ffff060224 */ /* 0x000fc400078e000c */
        /* <DEDUP_REMOVED lines=27> */
[----:B-----5:R-:W-:Y:S02]  /*0a10*/  FSETP.GEU.AND P0, PT, R16, UR4, PT ;  /* 0x0000000410007c0b */ /* 0x020fe4000bf0e000 */
[----:B------:R-:W-:Y:S01]  /*0a20*/  IADD3 R6, P1, PT, R12, 0x1c, RZ ;  /* 0x0000001c0c067810 */ /* 0x000fe20007f3e0ff */
[----:B------:R-:W-:Y:S01]  /*0a30*/  VIADD R16, R17, 0x7 ;  /* 0x0000000711107836 */ /* 0x000fe20000000000 */
[----:B------:R-:W5:Y:S09]  /*0a40*/  LDCU UR4, c[0x0][0x388] ;  /* 0x00007100ff0477ac */ /* 0x000f720008000800 */
[----:B--2---:R-:W2:Y:S01]  /*0a50*/  @P0 LDG.E R19, desc[UR12][R14.64] ;  /* 0x0000000c0e130981 */ /* 0x004ea2000c1e1900 */
[----:B------:R-:W-:-:S02]  /*0a60*/  IMAD.X R23, RZ, RZ, R13, P1 ;  /* 0x000000ffff177224 */ /* 0x000fc400008e060d */
[----:B------:R-:W-:Y:S01]  /*0a70*/  @P0 IMAD.MOV.U32 R23, RZ, RZ, R13 ;  /* 0x000000ffff170224 */ /* 0x000fe200078e000d */
[----:B--2---:R-:W-:Y:S04]  /*0a80*/  @P0 STG.E desc[UR12][R4.64+0xc], R19 ;  /* 0x00000c1304000986 */ /* 0x004fe8000c10190c */
[----:B0-----:R-:W2:Y:S01]  /*0a90*/  @!P0 LDG.E R21, desc[UR12][R14.64+0x1c] ;  /* 0x00001c0c0e158981 */ /* 0x001ea2000c1e1900 */
[----:B------:R-:W-:Y:S02]  /*0aa0*/  @P0 IMAD.MOV.U32 R6, RZ, RZ, R12 ;  /* 0x000000ffff060224 */ /* 0x000fe400078e000c */
[----:B----4-:R-:W-:Y:S01]  /*0ab0*/  IMAD.MOV.U32 R7, RZ, RZ, R23 ;  /* 0x000000ffff077224 */ /* 0x010fe200078e0017 */
[----:B--2---:R0:W-:Y:S04]  /*0ac0*/  @!P0 STG.E desc[UR12][R4.64+0xc], R21 ;  /* 0x00000c1504008986 */ /* 0x0041e8000c10190c */
[----:B------:R2:W4:Y:S01]  /*0ad0*/  LDG.E R23, desc[UR12][R6.64] ;  /* 0x0000000c06177981 */ /* 0x000522000c1e1900 */
[----:B------:R-:W-:Y:S01]  /*0ae0*/  IADD3 R9, P0, PT, R0, R16, RZ ;  /* 0x0000001000097210 */ /* 0x000fe20007f1e0ff */
[----:B-----5:R-:W-:-:S03]  /*0af0*/  ULOP3.LUT UR4, UR4, 0x7ffffff8, URZ, 0xc0, !UPT ;  /* 0x7ffffff804047892 */ /* 0x020fc6000f8ec0ff */
[----:B------:R-:W-:Y:S01]  /*0b00*/  LEA.HI.X.SX32 R16, R16, R3, 0x1, P0 ;  /* 0x0000000310107211 */ /* 0x000fe200000f0eff */
[----:B------:R-:W-:Y:S01]  /*0b10*/  UIADD3 UR5, UPT, UPT, -UR4, 0x8, URZ ;  /* 0x0000000804057890 */ /* 0x000fe2000fffe1ff */
[----:B------:R-:W-:-:S03]  /*0b20*/  LEA R8, P0, R9, UR6, 0x2 ;  /* 0x0000000609087c11 */ /* 0x000fc6000f8010ff */
[----:B------:R-:W-:Y:S01]  /*0b30*/  UISETP.NE.AND UP0, UPT, UR5, URZ, UPT ;  /* 0x000000ff0500728c */ /* 0x000fe2000bf05270 */
[----:B------:R-:W-:Y:S02]  /*0b40*/  LEA.HI.X R9, R9, UR7, R16, 0x2, P0 ;  /* 0x0000000709097c11 */ /* 0x000fe400080f1410 */
[----:B------:R-:W-:-:S04]  /*0b50*/  IADD3 R16, P0, PT, R0, R17, RZ ;  /* 0x0000001100107210 */ /* 0x000fc80007f1e0ff */
[----:B--2---:R-:W-:Y:S01]  /*0b60*/  LEA.HI.X.SX32 R7, R17, R3, 0x1, P0 ;  /* 0x0000000311077211 */ /* 0x004fe200000f0eff */
[----:B0-----:R-:W-:-:S03]  /*0b70*/  IMAD.SHL.U32 R5, R16, 0x4, RZ ;  /* 0x0000000410057824 */ /* 0x001fc600078e00ff */
[----:B------:R-:W-:Y:S02]  /*0b80*/  SHF.L.U64.HI R4, R16, 0x2, R7 ;  /* 0x0000000210047819 */ /* 0x000fe40000010207 */
[----:B------:R-:W-:Y:S02]  /*0b90*/  IADD3 R5, P0, PT, R5, 0x20, RZ ;  /* 0x0000002005057810 */ /* 0x000fe40007f1e0ff */
[----:B------:R-:W-:-:S03]  /*0ba0*/  MOV R7, UR4 ;  /* 0x0000000400077c02 */ /* 0x000fc60008000f00 */
[----:B------:R-:W-:Y:S01]  /*0bb0*/  IMAD.X R4, RZ, RZ, R4, P0 ;  /* 0x000000ffff047224 */ /* 0x000fe200000e0604 */
[----:B----4-:R4:W-:Y:S01]  /*0bc0*/  STG.E desc[UR12][R8.64], R23 ;  /* 0x0000001708007986 */ /* 0x0109e2000c10190c */
[----:B------:R-:W-:Y:S06]  /*0bd0*/  BRA.U !UP0, `(.L_x_18) ;  /* 0x0000000908a47547 */ /* 0x000fec000b800000 */
[----:B------:R-:W-:Y:S02]  /*0be0*/  IMAD.MOV.U32 R7, RZ, RZ, R4 ;  /* 0x000000ffff077224 */ /* 0x000fe400078e0004 */
[C---:B------:R-:W-:Y:S02]  /*0bf0*/  VIADD R4, R17.reuse, 0x8 ;  /* 0x0000000811047836 */ /* 0x040fe40000000000 */
[C---:B------:R-:W-:Y:S02]  /*0c00*/  VIADD R31, R17.reuse, 0xf ;  /* 0x0000000f111f7836 */ /* 0x040fe40000000000 */
[C---:B------:R-:W-:Y:S02]  /*0c10*/  VIADD R6, R17.reuse, 0xe ;  /* 0x0000000e11067836 */ /* 0x040fe40000000000 */
[C---:B----4-:R-:W-:Y:S02]  /*0c20*/  VIADD R8, R17.reuse, 0xd ;  /* 0x0000000d11087836 */ /* 0x050fe40000000000 */
[----:B------:R-:W-:-:S02]  /*0c30*/  VIADD R9, R17, 0xc ;  /* 0x0000000c11097836 */ /* 0x000fc40000000000 */
[C---:B------:R-:W-:Y:S02]  /*0c40*/  VIADD R28, R17.reuse, 0xb ;  /* 0x0000000b111c7836 */ /* 0x040fe40000000000 */
[C---:B------:R-:W-:Y:S02]  /*0c50*/  VIADD R29, R17.reuse, 0xa ;  /* 0x0000000a111d7836 */ /* 0x040fe40000000000 */
[----:B------:R-:W-:Y:S02]  /*0c60*/  VIADD R30, R17, 0x9 ;  /* 0x00000009111e7836 */ /* 0x000fe40000000000 */
[----:B------:R-:W-:-:S07]  /*0c70*/  IMAD.U32 R32, RZ, RZ, UR5 ;  /* 0x00000005ff207e24 */ /* 0x000fce000f8e00ff */
.L_x_19:
[----:B---3--:R-:W-:-:S04]  /*0c80*/  IADD3 R16, P0, PT, R5, UR10, RZ ;  /* 0x0000000a05107c10 */ /* 0x008fc8000ff1e0ff */
[----:B0-----:R-:W-:-:S05]  /*0c90*/  IADD3.X R17, PT, PT, R7, UR11, RZ, P0, !PT ;  /* 0x0000000b07117c10 */ /* 0x001fca00087fe4ff */
[----:B------:R-:W1:Y:S02]  /*0ca0*/  LDG.E R18, desc[UR12][R16.64] ;  /* 0x0000000c10127981 */ /* 0x000e64000c1e1900 */
[----:B-1----:R-:W-:-:S13]  /*0cb0*/  FSETP.GEU.AND P0, PT, R18, UR15, PT ;  /* 0x0000000f12007c0b */ /* 0x002fda000bf0e000 */
[----:B------:R-:W2:Y:S01]  /*0cc0*/  @P0 LDG.E R27, desc[UR12][R14.64] ;  /* 0x0000000c0e1b0981 */ /* 0x000ea2000c1e1900 */
[----:B------:R-:W-:Y:S01]  /*0cd0*/  IADD3 R18, P1, PT, R5, UR8, RZ ;  /* 0x0000000805127c10 */ /* 0x000fe2000ff3e0ff */
[----:B------:R-:W-:-:S03]  /*0ce0*/  IMAD.WIDE R20, R4, 0x4, R10 ;  /* 0x0000000404147825 */ /* 0x000fc600078e020a */
[----:B------:R-:W-:Y:S02]  /*0cf0*/  IADD3.X R19, PT, PT, R7, UR9, RZ, P1, !PT ;  /* 0x0000000907137c10 */ /* 0x000fe40008ffe4ff */
[C---:B------:R-:W-:Y:S02]  /*0d00*/  IADD3 R23, P1, PT, R0.reuse, R4, RZ ;  /* 0x0000000400177210 */ /* 0x040fe40007f3e0ff */
[----:B------:R-:W-:Y:S02]  /*0d10*/  IADD3 R25, P2, PT, R0, R30, RZ ;  /* 0x0000001e00197210 */ /* 0x000fe40007f5e0ff */
[----:B------:R-:W-:Y:S02]  /*0d20*/  LEA.HI.X.SX32 R24, R4, R3, 0x1, P1 ;  /* 0x0000000304187211 */ /* 0x000fe400008f0eff */
[C---:B------:R-:W-:Y:S01]  /*0d30*/  LEA R22, P1, R23.reuse, UR16, 0x2 ;  /* 0x0000001017167c11 */ /* 0x040fe2000f8210ff */
[----:B--2---:R0:W-:Y:S04]  /*0d40*/  @P0 STG.E desc[UR12][R20.64+-0x10], R27 ;  /* 0xfffff01b14000986 */ /* 0x0041e8000c10190c */
[----:B------:R-:W2:Y:S01]  /*0d50*/  @!P0 LDG.E R35, desc[UR12][R18.64] ;  /* 0x0000000c12238981 */ /* 0x000ea2000c1e1900 */
[----:B------:R-:W-:-:S02]  /*0d60*/  LEA.HI.X R23, R23, UR17, R24, 0x2, P1 ;  /* 0x0000001117177c11 */ /* 0x000fc400088f1418 */
[----:B------:R-:W-:Y:S02]  /*0d70*/  LEA.HI.X.SX32 R26, R30, R3, 0x1, P2 ;  /* 0x000000031e1a7211 */ /* 0x000fe400010f0eff */
[----:B------:R-:W-:Y:S01]  /*0d80*/  LEA R24, P1, R25, UR16, 0x2 ;  /* 0x0000001019187c11 */ /* 0x000fe2000f8210ff */
[----:B0-----:R-:W-:-:S03]  /*0d90*/  @P0 IMAD.MOV.U32 R27, RZ, RZ, R13 ;  /* 0x000000ffff1b0224 */ /* 0x001fc600078e000d */
[----:B------:R-:W-:Y:S01]  /*0da0*/  LEA.HI.X R25, R25, UR17, R26, 0x2, P1 ;  /* 0x0000001119197c11 */ /* 0x000fe200088f141a */
[----:B------:R-:W-:Y:S02]  /*0db0*/  @P0 IMAD.MOV.U32 R26, RZ, RZ, R12 ;  /* 0x000000ffff1a0224 */ /* 0x000fe400078e000c */
[----:B------:R-:W-:Y:S02]  /*0dc0*/  @!P0 IMAD.MOV.U32 R27, RZ, RZ, R17 ;  /* 0x000000ffff1b8224 */ /* 0x000fe400078e0011 */
[----:B------:R-:W-:Y:S01]  /*0dd0*/  @!P0 IMAD.MOV.U32 R26, RZ, RZ, R16 ;  /* 0x000000ffff1a8224 */ /* 0x000fe200078e0010 */
[----:B--2---:R0:W-:Y:S04]  /*0de0*/  @!P0 STG.E desc[UR12][R20.64+-0x10], R35 ;  /* 0xfffff02314008986 */ /* 0x0041e8000c10190c */
[----:B------:R-:W2:Y:S04]  /*0df0*/  LDG.E R27, desc[UR12][R26.64] ;  /* 0x0000000c1a1b7981 */ /* 0x000ea8000c1e1900 */
[----:B--2---:R1:W-:Y:S04]  /*0e00*/  STG.E desc[UR12][R22.64], R27 ;  /* 0x0000001b16007986 */ /* 0x0043e8000c10190c */
[----:B------:R-:W2:Y:S02]  /*0e10*/  LDG.E R33, desc[UR12][R16.64+0x4] ;  /* 0x0000040c10217981 */ /* 0x000ea4000c1e1900 */
[----:B--2---:R-:W-:-:S13]  /*0e20*/  FSETP.GEU.AND P0, PT, R33, UR15, PT ;  /* 0x0000000f21007c0b */ /* 0x004fda000bf0e000 */
[----:B------:R-:W2:Y:S01]  /*0e30*/  @P0 LDG.E R33, desc[UR12][R14.64] ;  /* 0x0000000c0e210981 */ /* 0x000ea2000c1e1900 */
[----:B------:R-:W-:Y:S01]  /*0e40*/  IADD3 R34, P1, PT, R16, 0x4, RZ ;  /* 0x0000000410227810 */ /* 0x000fe20007f3e0ff */
[----:B------:R-:W-:-:S04]  /*0e50*/  @P0 IMAD.MOV.U32 R34, RZ, RZ, R12 ;  /* 0x000000ffff220224 */ /* 0x000fc800078e000c */
[----:B------:R-:W-:Y:S02]  /*0e60*/  IMAD.X R37, RZ, RZ, R17, P1 ;  /* 0x000000ffff257224 */ /* 0x000fe400008e0611 */
[----:B------:R-:W-:Y:S01]  /*0e70*/  @P0 IMAD.MOV.U32 R37, RZ, RZ, R13 ;  /* 0x000000ffff250224 */ /* 0x000fe200078e000d */
[----:B--2---:R2:W-:Y:S04]  /*0e80*/  @P0 STG.E desc[UR12][R20.64+-0xc], R33 ;  /* 0xfffff42114000986 */ /* 0x0045e8000c10190c */
[----:B0-----:R-:W3:Y:S01]  /*0e90*/  @!P0 LDG.E R35, desc[UR12][R18.64+0x4] ;  /* 0x0000040c12238981 */ /* 0x001ee2000c1e1900 */
[----:B-1----:R-:W-:Y:S01]  /*0ea0*/  MOV R23, R37 ;  /* 0x0000002500177202 */ /* 0x002fe20000000f00 */
[----:B------:R-:W-:Y:S02]  /*0eb0*/  IMAD.MOV.U32 R22, RZ, RZ, R34 ;  /* 0x000000ffff167224 */ /* 0x000fe400078e0022 */
[----:B---3--:R-:W-:Y:S04]  /*0ec0*/  @!P0 STG.E desc[UR12][R20.64+-0xc], R35 ;  /* 0xfffff42314008986 */ /* 0x008fe8000c10190c */
[----:B------:R-:W3:Y:S04]  /*0ed0*/  LDG.E R23, desc[UR12][R22.64] ;  /* 0x0000000c16177981 */ /* 0x000ee8000c1e1900 */
[----:B---3--:R0:W-:Y:S04]  /*0ee0*/  STG.E desc[UR12][R24.64], R23 ;  /* 0x0000001718007986 */ /* 0x0081e8000c10190c */
[----:B------:R-:W3:Y:S02]  /*0ef0*/  LDG.E R26, desc[UR12][R16.64+0x8] ;  /* 0x0000080c101a7981 */ /* 0x000ee4000c1e1900 */
[----:B---3--:R-:W-:-:S13]  /*0f00*/  FSETP.GEU.AND P0, PT, R26, UR15, PT ;  /* 0x0000000f1a007c0b */ /* 0x008fda000bf0e000 */
[----:B------:R-:W3:Y:S01]  /*0f10*/  @P0 LDG.E R27, desc[UR12][R14.64] ;  /* 0x0000000c0e1b0981 */ /* 0x000ee2000c1e1900 */
[----:B------:R-:W-:Y:S01]  /*0f20*/  IADD3 R26, P1, PT, R16, 0x8, RZ ;  /* 0x00000008101a7810 */ /* 0x000fe20007f3e0ff */
[----:B------:R-:W-:-:S04]  /*0f30*/  @P0 IMAD.MOV.U32 R26, RZ, RZ, R12 ;  /* 0x000000ffff1a0224 */ /* 0x000fc800078e000c */
[----:B------:R-:W-:Y:S02]  /*0f40*/  IMAD.X R37, RZ, RZ, R17, P1 ;  /* 0x000000ffff257224 */ /* 0x000fe400008e0611 */
[----:B------:R-:W-:Y:S01]  /*0f50*/  @P0 IMAD.MOV.U32 R37, RZ, RZ, R13 ;  /* 0x000000ffff250224 */ /* 0x000fe200078e000d */
[----:B---3--:R1:W-:Y:S04]  /*0f60*/  @P0 STG.E desc[UR12][R20.64+-0x8], R27 ;  /* 0xfffff81b14000986 */ /* 0x0083e8000c10190c */
[----:B--2---:R-:W2:Y:S01]  /*0f70*/  @!P0 LDG.E R33, desc[UR12][R18.64+0x8] ;  /* 0x0000080c12218981 */ /* 0x004ea2000c1e1900 */
[----:B0-----:R-:W-:Y:S02]  /*0f80*/  IMAD.MOV.U32 R25, RZ, RZ, R37 ;  /* 0x000000ffff197224 */ /* 0x001fe400078e0025 */
[----:B------:R-:W-:Y:S01]  /*0f90*/  IMAD.MOV.U32 R24, RZ, RZ, R26 ;  /* 0x000000ffff187224 */ /* 0x000fe200078e001a */
[----:B--2---:R0:W-:Y:S04]  /*0fa0*/  @!P0 STG.E desc[UR12][R20.64+-0x8], R33 ;  /* 0xfffff82114008986 */ /* 0x0041e8000c10190c */
[----:B------:R-:W2:Y:S01]  /*0fb0*/  LDG.E R25, desc[UR12][R24.64] ;  /* 0x0000000c18197981 */ /* 0x000ea2000c1e1900 */
[----:B------:R-:W-:-:S04]  /*0fc0*/  IADD3 R23, P0, PT, R0, R29, RZ ;  /* 0x0000001d00177210 */ /* 0x000fc80007f1e0ff */
[----:B------:R-:W-:Y:S02]  /*0fd0*/  LEA.HI.X.SX32 R26, R29, R3, 0x1, P0 ;  /* 0x000000031d1a7211 */ /* 0x000fe400000f0eff */
[----:B------:R-:W-:-:S04]  /*0fe0*/  LEA R22, P0, R23, UR16, 0x2 ;  /* 0x0000001017167c11 */ /* 0x000fc8000f8010ff */
[----:B------:R-:W-:-:S05]  /*0ff0*/  LEA.HI.X R23, R23, UR17, R26, 0x2, P0 ;  /* 0x0000001117177c11 */ /* 0x000fca00080f141a */
[----:B--2---:R2:W-:Y:S04]  /*1000*/  STG.E desc[UR12][R22.64], R25 ;  /* 0x0000001916007986 */ /* 0x0045e8000c10190c */
[----:B------:R-:W3:Y:S02]  /*1010*/  LDG.E R26, desc[UR12][R16.64+0xc] ;  /* 0x00000c0c101a7981 */ /* 0x000ee4000c1e1900 */
[----:B---3--:R-:W-:-:S13]  /*1020*/  FSETP.GEU.AND P0, PT, R26, UR15, PT ;  /* 0x0000000f1a007c0b */ /* 0x008fda000bf0e000 */
[----:B-1----:R-:W3:Y:S01]  /*1030*/  @P0 LDG.E R27, desc[UR12][R14.64] ;  /* 0x0000000c0e1b0981 */ /* 0x002ee2000c1e1900 */
[----:B------:R-:W-:-:S05]  /*1040*/  IADD3 R24, P1, PT, R16, 0xc, RZ ;  /* 0x0000000c10187810 */ /* 0x000fca0007f3e0ff */
[----:B------:R-:W-:Y:S02]  /*1050*/  IMAD.X R35, RZ, RZ, R17, P1 ;  /* 0x000000ffff237224 */ /* 0x000fe400008e0611 */
[----:B------:R-:W-:Y:S01]  /*1060*/  @P0 IMAD.MOV.U32 R35, RZ, RZ, R13 ;  /* 0x000000ffff230224 */ /* 0x000fe200078e000d */
[----:B---3--:R1:W-:Y:S04]  /*1070*/  @P0 STG.E desc[UR12][R20.64+-0x4], R27 ;  /* 0xfffffc1b14000986 */ /* 0x0083e8000c10190c */
[----:B0-----:R-:W3:Y:S01]  /*1080*/  @!P0 LDG.E R33, desc[UR12][R18.64+0xc] ;  /* 0x00000c0c12218981 */ /* 0x001ee2000c1e1900 */
[----:B--2---:R-:W-:Y:S02]  /*1090*/  IMAD.MOV.U32 R25, RZ, RZ, R35 ;  /* 0x000000ffff197224 */ /* 0x004fe400078e0023 */
[----:B------:R-:W-:Y:S01]  /*10a0*/  @P0 IMAD.MOV.U32 R24, RZ, RZ, R12 ;  /* 0x000000ffff180224 */ /* 0x000fe200078e000c */
[----:B---3--:R0:W-:Y:S04]  /*10b0*/  @!P0 STG.E desc[UR12][R20.64+-0x4], R33 ;  /* 0xfffffc2114008986 */ /* 0x0081e8000c10190c */
        /* <DEDUP_REMOVED lines=44> */
[----:B------:R-:W-:Y:S01]  /*1380*/  IMAD.X R35, RZ, RZ, R17, P1 ;  /* 0x000000ffff237224 */ /* 0x000fe200008e0611 */
[----:B------:R-:W-:Y:S01]  /*1390*/  @P0 MOV R35, R13 ;  /* 0x0000000d00230202 */ /* 0x000fe20000000f00 */
        /* <DEDUP_REMOVED lines=14> */
[----:B------:R-:W-:Y:S01]  /*1480*/  IADD3 R24, P1, PT, R16, 0x1c, RZ ;  /* 0x0000001c10187810 */ /* 0x000fe20007f3e0ff */
[----:B------:R-:W-:-:S04]  /*1490*/  @P0 IMAD.MOV.U32 R24, RZ, RZ, R12 ;  /* 0x000000ffff180224 */ /* 0x000fc800078e000c */
[----:B0-----:R-:W-:Y:S02]  /*14a0*/  IMAD.X R33, RZ, RZ, R17, P1 ;  /* 0x000000ffff217224 */ /* 0x001fe400008e0611 */
[----:B------:R-:W-:Y:S01]  /*14b0*/  @P0 IMAD.MOV.U32 R33, RZ, RZ, R13 ;  /* 0x000000ffff210224 */ /* 0x000fe200078e000d */
[----:B---3--:R0:W-:Y:S04]  /*14c0*/  @P0 STG.E desc[UR12][R20.64+0xc], R27 ;  /* 0x00000c1b14000986 */ /* 0x0081e8000c10190c */
[----:B------:R-:W3:Y:S01]  /*14d0*/  @!P0 LDG.E R19, desc[UR12][R18.64+0x1c] ;  /* 0x00001c0c12138981 */ /* 0x000ee2000c1e1900 */
[----:B------:R-:W-:Y:S02]  /*14e0*/  IMAD.MOV.U32 R17, RZ, RZ, R33 ;  /* 0x000000ffff117224 */ /* 0x000fe400078e0021 */
[----:B------:R-:W-:Y:S01]  /*14f0*/  IMAD.MOV.U32 R16, RZ, RZ, R24 ;  /* 0x000000ffff107224 */ /* 0x000fe200078e0018 */
[----:B---3--:R0:W-:Y:S04]  /*1500*/  @!P0 STG.E desc[UR12][R20.64+0xc], R19 ;  /* 0x00000c1314008986 */ /* 0x0081e8000c10190c */
[----:B------:R-:W3:Y:S01]  /*1510*/  LDG.E R17, desc[UR12][R16.64] ;  /* 0x0000000c10117981 */ /* 0x000ee2000c1e1900 */
[----:B--2---:R-:W-:Y:S01]  /*1520*/  IADD3 R23, P0, PT, R0, R31, RZ ;  /* 0x0000001f00177210 */ /* 0x004fe20007f1e0ff */
[----:B------:R-:W-:Y:S01]  /*1530*/  VIADD R32, R32, 0x8 ;  /* 0x0000000820207836 */ /* 0x000fe20000000000 */
[----:B------:R-:W-:Y:S01]  /*1540*/  IADD3 R5, P1, PT, R5, 0x20, RZ ;  /* 0x0000002005057810 */ /* 0x000fe20007f3e0ff */
[----:B------:R-:W-:Y:S01]  /*1550*/  VIADD R4, R4, 0x8 ;  /* 0x0000000804047836 */ /* 0x000fe20000000000 */
[----:B------:R-:W-:Y:S01]  /*1560*/  LEA.HI.X.SX32 R24, R31, R3, 0x1, P0 ;  /* 0x000000031f187211 */ /* 0x000fe200000f0eff */
[----:B------:R-:W-:Y:S01]  /*1570*/  VIADD R6, R6, 0x8 ;  /* 0x0000000806067836 */ /* 0x000fe20000000000 */
[----:B------:R-:W-:Y:S01]  /*1580*/  LEA R22, P0, R23, UR16, 0x2 ;  /* 0x0000001017167c11 */ /* 0x000fe2000f8010ff */
[----:B------:R-:W-:-:S02]  /*1590*/  VIADD R8, R8, 0x8 ;  /* 0x0000000808087836 */ /* 0x000fc40000000000 */
[----:B------:R-:W-:Y:S01]  /*15a0*/  VIADD R9, R9, 0x8 ;  /* 0x0000000809097836 */ /* 0x000fe20000000000 */
[----:B------:R-:W-:Y:S01]  /*15b0*/  LEA.HI.X R23, R23, UR17, R24, 0x2, P0 ;  /* 0x0000001117177c11 */ /* 0x000fe200080f1418 */
[----:B------:R-:W-:Y:S01]  /*15c0*/  VIADD R28, R28, 0x8 ;  /* 0x000000081c1c7836 */ /* 0x000fe20000000000 */
[----:B------:R-:W-:Y:S01]  /*15d0*/  ISETP.NE.AND P0, PT, R32, RZ, PT ;  /* 0x000000ff2000720c */ /* 0x000fe20003f05270 */
[----:B------:R-:W-:Y:S02]  /*15e0*/  VIADD R29, R29, 0x8 ;  /* 0x000000081d1d7836 */ /* 0x000fe40000000000 */
[----:B------:R-:W-:Y:S02]  /*15f0*/  VIADD R30, R30, 0x8 ;  /* 0x000000081e1e7836 */ /* 0x000fe40000000000 */
[----:B------:R-:W-:Y:S02]  /*1600*/  VIADD R31, R31, 0x8 ;  /* 0x000000081f1f7836 */ /* 0x000fe40000000000 */
[----:B------:R-:W-:Y:S01]  /*1610*/  IMAD.X R7, RZ, RZ, R7, P1 ;  /* 0x000000ffff077224 */ /* 0x000fe200008e0607 */
[----:B---3--:R0:W-:Y:S05]  /*1620*/  STG.E desc[UR12][R22.64], R17 ;  /* 0x0000001116007986 */ /* 0x0081ea000c10190c */
[----:B------:R-:W-:Y:S05]  /*1630*/  @P0 BRA `(.L_x_19) ;  /* 0xfffffff400900947 */ /* 0x000fea000383ffff */
[----:B------:R-:W1:Y:S02]  /*1640*/  LDCU UR4, c[0x0][0x388] ;  /* 0x00007100ff0477ac */ /* 0x000e640008000800 */
[----:B-1----:R-:W-:-:S06]  /*1650*/  ULOP3.LUT UR4, UR4, 0x7ffffff8, URZ, 0xc0, !UPT ;  /* 0x7ffffff804047892 */ /* 0x002fcc000f8ec0ff */
[----:B------:R-:W-:-:S07]  /*1660*/  IMAD.U32 R7, RZ, RZ, UR4 ;  /* 0x00000004ff077e24 */ /* 0x000fce000f8e00ff */
.L_x_18:
[----:B------:R-:W5:Y:S02]  /*1670*/  LDCU UR4, c[0x0][0x388] ;  /* 0x00007100ff0477ac */ /* 0x000f640008000800 */
[----:B-----5:R-:W-:-:S04]  /*1680*/  ULOP3.LUT UR5, UR4, 0x7, URZ, 0xc0, !UPT ;  /* 0x0000000704057892 */ /* 0x020fc8000f8ec0ff */
[----:B------:R-:W-:-:S09]  /*1690*/  UISETP.NE.AND UP0, UPT, UR5, URZ, UPT ;  /* 0x000000ff0500728c */ /* 0x000fd2000bf05270 */
[----:B------:R-:W-:Y:S05]  /*16a0*/  BRA.U !UP0, `(.L_x_20) ;  /* 0x0000000908407547 */ /* 0x000fea000b800000 */
[----:B------:R-:W5:Y:S01]  /*16b0*/  LDC.64 R4, c[0x0][0x3a0] ;  /* 0x0000e800ff047b82 */ /* 0x000f620000000a00 */
[----:B------:R-:W0:Y:S01]  /*16c0*/  LDCU UR7, c[0x0][0x388] ;  /* 0x00007100ff0777ac */ /* 0x000e220008000800 */
[----:B------:R-:W-:Y:S01]  /*16d0*/  SHF.R.S32.HI R3, RZ, 0x1f, R0 ;  /* 0x0000001fff037819 */ /* 0x000fe20000011400 */
[----:B------:R-:W-:Y:S02]  /*16e0*/  ULOP3.LUT UR6, UR4, 0x3, URZ, 0xc0, !UPT ;  /* 0x0000000304067892 */ /* 0x000fe4000f8ec0ff */
[----:B------:R-:W-:Y:S02]  /*16f0*/  UIADD3 UR4, UPT, UPT, UR5, -0x1, URZ ;  /* 0xffffffff05047890 */ /* 0x000fe4000fffe0ff */
[----:B------:R-:W-:Y:S02]  /*1700*/  UISETP.NE.AND UP1, UPT, UR6, URZ, UPT ;  /* 0x000000ff0600728c */ /* 0x000fe4000bf25270 */
[----:B------:R-:W-:Y:S01]  /*1710*/  UISETP.GE.U32.AND UP0, UPT, UR4, 0x3, UPT ;  /* 0x000000030400788c */ /* 0x000fe2000bf06070 */
[----:B0-----:R-:W-:Y:S01]  /*1720*/  IMAD R6, R2, UR7, RZ ;  /* 0x0000000702067c24 */ /* 0x001fe2000f8e02ff */
[----:B-----5:R-:W-:-:S04]  /*1730*/  LEA R4, P0, R0, R4, 0x2 ;  /* 0x0000000400047211 */ /* 0x020fc800078010ff */
[----:B------:R-:W-:-:S03]  /*1740*/  LEA.HI.X R5, R0, R5, R3, 0x2, P0 ;  /* 0x0000000500057211 */ /* 0x000fc600000f1403 */
[----:B------:R-:W-:Y:S06]  /*1750*/  BRA.U !UP0, `(.L_x_21) ;  /* 0x0000000508047547 */ /* 0x000fec000b800000 */
[----:B------:R-:W-:Y:S01]  /*1760*/  IMAD.WIDE.U32 R10, R7, 0x4, R12 ;  /* 0x00000004070a7825 */ /* 0x000fe200078e000c */
[----:B------:R-:W0:Y:S04]  /*1770*/  LDCU UR4, c[0x0][0x38c] ;  /* 0x00007180ff0477ac */ /* 0x000e280008000800 */
[----:B----4-:R-:W0:Y:S01]  /*1780*/  LDG.E R8, desc[UR12][R10.64] ;  /* 0x0000000c0a087981 */ /* 0x010e22000c1e1900 */
[----:B------:R-:W-:Y:S01]  /*1790*/  IMAD.IADD R19, R6, 0x1, R7 ;  /* 0x0000000106137824 */ /* 0x000fe200078e0207 */
[----:B------:R-:W4:Y:S01]  /*17a0*/  LDCU.64 UR18, c[0x0][0x3a8] ;  /* 0x00007500ff1277ac */ /* 0x000f220008000a00 */
[----:B0-----:R-:W-:-:S13]  /*17b0*/  FSETP.GEU.AND P0, PT, R8, UR4, PT ;  /* 0x0000000408007c0b */ /* 0x001fda000bf0e000 */
[----:B------:R-:W5:Y:S01]  /*17c0*/  @P0 LDG.E R23, desc[UR12][R14.64] ;  /* 0x0000000c0e170981 */ /* 0x000f62000c1e1900 */
[----:B------:R-:W-:-:S04]  /*17d0*/  IMAD.WIDE R8, R19, 0x4, R4 ;  /* 0x0000000413087825 */ /* 0x000fc800078e0204 */
[----:B------:R-:W-:Y:S01]  /*17e0*/  IMAD.WIDE.U32 R16, R7, 0x4, R14 ;  /* 0x0000000407107825 */ /* 0x000fe200078e000e */
[----:B-----5:R0:W-:Y:S04]  /*17f0*/  @P0 STG.E desc[UR12][R8.64], R23 ;  /* 0x0000001708000986 */ /* 0x0201e8000c10190c */
[----:B------:R-:W5:Y:S01]  /*1800*/  @!P0 LDG.E R25, desc[UR12][R16.64] ;  /* 0x0000000c10198981 */ /* 0x000f62000c1e1900 */
[----:B------:R-:W-:Y:S01]  /*1810*/  @P0 MOV R21, R13 ;  /* 0x0000000d00150202 */ /* 0x000fe20000000f00 */
[----:B------:R-:W-:Y:S02]  /*1820*/  @P0 IMAD.MOV.U32 R20, RZ, RZ, R12 ;  /* 0x000000ffff140224 */ /* 0x000fe400078e000c */
[----:B------:R-:W-:Y:S02]  /*1830*/  @!P0 IMAD.MOV.U32 R21, RZ, RZ, R11 ;  /* 0x000000ffff158224 */ /* 0x000fe400078e000b */
[----:B------:R-:W-:Y:S01]  /*1840*/  @!P0 IMAD.MOV.U32 R20, RZ, RZ, R10 ;  /* 0x000000ffff148224 */ /* 0x000fe200078e000a */
[----:B------:R-:W-:Y:S01]  /*1850*/  SHF.R.S32.HI R22, RZ, 0x1f, R19 ;  /* 0x0000001fff167819 */ /* 0x000fe20000011413 */
[----:B-----5:R5:W-:Y:S04]  /*1860*/  @!P0 STG.E desc[UR12][R8.64], R25 ;  /* 0x0000001908008986 */ /* 0x020be8000c10190c */
[----:B------:R-:W2:Y:S01]  /*1870*/  LDG.E R21, desc[UR12][R20.64] ;  /* 0x0000000c14157981 */ /* 0x000ea2000c1e1900 */
[----:B------:R-:W-:-:S05]  /*1880*/  IADD3 R19, P0, PT, R0, R19, RZ ;  /* 0x0000001300137210 */ /* 0x000fca0007f1e0ff */
[----:B------:R-:W-:Y:S01]  /*1890*/  IMAD.X R22, R3, 0x1, R22, P0 ;  /* 0x0000000103167824 */ /* 0x000fe200000e0616 */
[----:B----4-:R-:W-:-:S04]  /*18a0*/  LEA R18, P0, R19, UR18, 0x2 ;  /* 0x0000001213127c11 */ /* 0x010fc8000f8010ff */
[----:B------:R-:W-:-:S05]  /*18b0*/  LEA.HI.X R19, R19, UR19, R22, 0x2, P0 ;  /* 0x0000001313137c11 */ /* 0x000fca00080f1416 */
[----:B--2---:R2:W-:Y:S04]  /*18c0*/  STG.E desc[UR12][R18.64], R21 ;  /* 0x0000001512007986 */ /* 0x0045e8000c10190c */
[----:B------:R-:W4:Y:S02]  /*18d0*/  LDG.E R22, desc[UR12][R10.64+0x4] ;  /* 0x0000040c0a167981 */ /* 0x000f24000c1e1900 */
[----:B----4-:R-:W-:-:S13]  /*18e0*/  FSETP.GEU.AND P0, PT, R22, UR4, PT ;  /* 0x0000000416007c0b */ /* 0x010fda000bf0e000 */
[----:B0-----:R-:W4:Y:S01]  /*18f0*/  @P0 LDG.E R23, desc[UR12][R14.64] ;  /* 0x0000000c0e170981 */ /* 0x001f22000c1e1900 */
[----:B------:R-:W-:-:S05]  /*1900*/  IADD3 R20, P1, PT, R10, 0x4, RZ ;  /* 0x000000040a147810 */ /* 0x000fca0007f3e0ff */
[----:B------:R-:W-:Y:S02]  /*1910*/  IMAD.X R27, RZ, RZ, R11, P1 ;  /* 0x000000ffff1b7224 */ /* 0x000fe400008e060b */
[----:B------:R-:W-:Y:S01]  /*1920*/  @P0 IMAD.MOV.U32 R27, RZ, RZ, R13 ;  /* 0x000000ffff1b0224 */ /* 0x000fe200078e000d */
[----:B----4-:R0:W-:Y:S04]  /*1930*/  @P0 STG.E desc[UR12][R8.64+0x4], R23 ;  /* 0x0000041708000986 */ /* 0x0101e8000c10190c */
[----:B-----5:R-:W4:Y:S01]  /*1940*/  @!P0 LDG.E R25, desc[UR12][R16.64+0x4] ;  /* 0x0000040c10198981 */ /* 0x020f22000c1e1900 */
[----:B--2---:R-:W-:Y:S02]  /*1950*/  IMAD.MOV.U32 R21, RZ, RZ, R27 ;  /* 0x000000ffff157224 */ /* 0x004fe400078e001b */
[----:B------:R-:W-:Y:S01]  /*1960*/  @P0 IMAD.MOV.U32 R20, RZ, RZ, R12 ;  /* 0x000000ffff140224 */ /* 0x000fe200078e000c */
[----:B----4-:R-:W-:Y:S04]  /*1970*/  @!P0 STG.E desc[UR12][R8.64+0x4], R25 ;  /* 0x0000041908008986 */ /* 0x010fe8000c10190c */
[----:B------:R-:W2:Y:S04]  /*1980*/  LDG.E R21, desc[UR12][R20.64] ;  /* 0x0000000c14157981 */ /* 0x000ea8000c1e1900 */
[----:B--2---:R2:W-:Y:S04]  /*1990*/  STG.E desc[UR12][R18.64+0x4], R21 ;  /* 0x0000041512007986 */ /* 0x0045e8000c10190c */
[----:B------:R-:W4:Y:S02]  /*19a0*/  LDG.E R22, desc[UR12][R10.64+0x8] ;  /* 0x0000080c0a167981 */ /* 0x000f24000c1e1900 */
[----:B----4-:R-:W-:-:S13]  /*19b0*/  FSETP.GEU.AND P0, PT, R22, UR4, PT ;  /* 0x0000000416007c0b */ /* 0x010fda000bf0e000 */
[----:B0-----:R-:W4:Y:S01]  /*19c0*/  @P0 LDG.E R23, desc[UR12][R14.64] ;  /* 0x0000000c0e170981 */ /* 0x001f22000c1e1900 */
[----:B------:R-:W-:Y:S01]  /*19d0*/  IADD3 R22, P1, PT, R10, 0x8, RZ ;  /* 0x000000080a167810 */ /* 0x000fe20007f3e0ff */
[----:B------:R-:W-:-:S04]  /*19e0*/  @P0 IMAD.MOV.U32 R22, RZ, RZ, R12 ;  /* 0x000000ffff160224 */ /* 0x000fc800078e000c */
[----:B------:R-:W-:Y:S02]  /*19f0*/  IMAD.X R29, RZ, RZ, R11, P1 ;  /* 0x000000ffff1d7224 */ /* 0x000fe400008e060b */
[----:B------:R-:W-:Y:S01]  /*1a00*/  @P0 IMAD.MOV.U32 R29, RZ, RZ, R13 ;  /* 0x000000ffff1d0224 */ /* 0x000fe200078e000d */
[----:B----4-:R0:W-:Y:S04]  /*1a10*/  @P0 STG.E desc[UR12][R8.64+0x8], R23 ;  /* 0x0000081708000986 */ /* 0x0101e8000c10190c */
[----:B------:R-:W4:Y:S01]  /*1a20*/  @!P0 LDG.E R27, desc[UR12][R16.64+0x8] ;  /* 0x0000080c101b8981 */ /* 0x000f22000c1e1900 */
[----:B--2---:R-:W-:Y:S02]  /*1a30*/  IMAD.MOV.U32 R21, RZ, RZ, R29 ;  /* 0x000000ffff157224 */ /* 0x004fe400078e001d */
[----:B------:R-:W-:Y:S01]  /*1a40*/  IMAD.MOV.U32 R20, RZ, RZ, R22 ;  /* 0x000000ffff147224 */ /* 0x000fe200078e0016 */
[----:B----4-:R2:W-:Y:S04]  /*1a50*/  @!P0 STG.E desc[UR12][R8.64+0x8], R27 ;  /* 0x0000081b08008986 */ /* 0x0105e8000c10190c */
[----:B------:R-:W4:Y:S04]  /*1a60*/  LDG.E R21, desc[UR12][R20.64] ;  /* 0x0000000c14157981 */ /* 0x000f28000c1e1900 */
[----:B----4-:R2:W-:Y:S04]  /*1a70*/  STG.E desc[UR12][R18.64+0x8], R21 ;  /* 0x0000081512007986 */ /* 0x0105e8000c10190c */
        /* <DEDUP_REMOVED lines=9> */
[----:B------:R-:W-:Y:S02]  /*1b10*/  IMAD.MOV.U32 R11, RZ, RZ, R25 ;  /* 0x000000ffff0b7224 */ /* 0x000fe400078e0019 */
[----:B------:R-:W-:Y:S01]  /*1b20*/  IMAD.MOV.U32 R10, RZ, RZ, R22 ;  /* 0x000000ffff0a7224 */ /* 0x000fe200078e0016 */
[----:B----4-:R2:W-:Y:S04]  /*1b30*/  @!P0 STG.E desc[UR12][R8.64+0xc], R17 ;  /* 0x00000c1108008986 */ /* 0x0105e8000c10190c */
[----:B------:R-:W4:Y:S01]  /*1b40*/  LDG.E R11, desc[UR12][R10.64] ;  /* 0x0000000c0a0b7981 */ /* 0x000f22000c1e1900 */
[----:B------:R-:W-:-:S03]  /*1b50*/  VIADD R7, R7, 0x4 ;  /* 0x0000000407077836 */ /* 0x000fc60000000000 */
[----:B----4-:R2:W-:Y:S04]  /*1b60*/  STG.E desc[UR12][R18.64+0xc], R11 ;  /* 0x00000c0b12007986 */ /* 0x0105e8000c10190c */
.L_x_21:
[----:B------:R-:W-:Y:S05]  /*1b70*/  BRA.U !UP1, `(.L_x_20) ;  /* 0x00000005090c7547 */ /* 0x000fea000b800000 */
[----:B------:R-:W0:Y:S01]  /*1b80*/  LDCU UR4, c[0x0][0x388] ;  /* 0x00007100ff0477ac */ /* 0x000e220008000800 */
[----:B------:R-:W-:Y:S02]  /*1b90*/  UISETP.NE.AND UP0, UPT, UR6, 0x1, UPT ;  /* 0x000000010600788c */ /* 0x000fe4000bf05270 */
[----:B0-----:R-:W-:-:S07]  /*1ba0*/  ULOP3.LUT UP1, URZ, UR4, 0x1, URZ, 0xc0, !UPT ;  /* 0x0000000104ff7892 */ /* 0x001fce000f82c0ff */
[----:B------:R-:W-:Y:S05]  /*1bb0*/  BRA.U !UP0, `(.L_x_22) ;  /* 0x0000000108a07547 */ /* 0x000fea000b800000 */
[----:B--2---:R-:W-:Y:S01]  /*1bc0*/  IMAD.WIDE.U32 R10, R7, 0x4, R12 ;  /* 0x00000004070a7825 */ /* 0x004fe200078e000c */
[----:B------:R-:W0:Y:S04]  /*1bd0*/  LDCU UR4, c[0x0][0x38c] ;  /* 0x00007180ff0477ac */ /* 0x000e280008000800 */
[----:B----4-:R-:W0:Y:S01]  /*1be0*/  LDG.E R8, desc[UR12][R10.64] ;  /* 0x0000000c0a087981 */ /* 0x010e22000c1e1900 */
[----:B------:R-:W-:Y:S01]  /*1bf0*/  IMAD.IADD R17, R6, 0x1, R7 ;  /* 0x0000000106117824 */ /* 0x000fe200078e0207 */
[----:B------:R-:W2:Y:S01]  /*1c00*/  LDCU.64 UR6, c[0x0][0x3a8] ;  /* 0x00007500ff0677ac */ /* 0x000ea20008000a00 */
[----:B0-----:R-:W-:-:S13]  /*1c10*/  FSETP.GEU.AND P0, PT, R8, UR4, PT ;  /* 0x0000000408007c0b */ /* 0x001fda000bf0e000 */
[----:B------:R-:W4:Y:S01]  /*1c20*/  @P0 LDG.E R23, desc[UR12][R14.64] ;  /* 0x0000000c0e170981 */ /* 0x000f22000c1e1900 */
[----:B------:R-:W-:Y:S01]  /*1c30*/  MOV R8, R4 ;  /* 0x0000000400087202 */ /* 0x000fe20000000f00 */
[----:B------:R-:W-:Y:S02]  /*1c40*/  IMAD.MOV.U32 R9, RZ, RZ, R5 ;  /* 0x000000ffff097224 */ /* 0x000fe400078e0005 */
[----:B------:R-:W-:-:S04]  /*1c50*/  IMAD.WIDE.U32 R18, R7, 0x4, R14 ;  /* 0x0000000407127825 */ /* 0x000fc800078e000e */
[----:B------:R-:W-:-:S05]  /*1c60*/  IMAD.WIDE R8, R17, 0x4, R8 ;  /* 0x0000000411087825 */ /* 0x000fca00078e0208 */
[----:B----4-:R0:W-:Y:S04]  /*1c70*/  @P0 STG.E desc[UR12][R8.64], R23 ;  /* 0x0000001708000986 */ /* 0x0101e8000c10190c */
[----:B------:R-:W4:Y:S01]  /*1c80*/  @!P0 LDG.E R25, desc[UR12][R18.64] ;  /* 0x0000000c12198981 */ /* 0x000f22000c1e1900 */
[----:B------:R-:W-:Y:S02]  /*1c90*/  @P0 IMAD.MOV.U32 R21, RZ, RZ, R13 ;  /* 0x000000ffff150224 */ /* 0x000fe400078e000d */
[----:B------:R-:W-:Y:S02]  /*1ca0*/  @P0 IMAD.MOV.U32 R20, RZ, RZ, R12 ;  /* 0x000000ffff140224 */ /* 0x000fe400078e000c */
[----:B------:R-:W-:Y:S02]  /*1cb0*/  @!P0 IMAD.MOV.U32 R21, RZ, RZ, R11 ;  /* 0x000000ffff158224 */ /* 0x000fe400078e000b */
[----:B------:R-:W-:Y:S01]  /*1cc0*/  @!P0 IMAD.MOV.U32 R20, RZ, RZ, R10 ;  /* 0x000000ffff148224 */ /* 0x000fe200078e000a */
[----:B------:R-:W-:Y:S01]  /*1cd0*/  SHF.R.S32.HI R22, RZ, 0x1f, R17 ;  /* 0x0000001fff167819 */ /* 0x000fe20000011411 */
[----:B----4-:R4:W-:Y:S04]  /*1ce0*/  @!P0 STG.E desc[UR12][R8.64], R25 ;  /* 0x0000001908008986 */ /* 0x0109e8000c10190c */
[----:B------:R-:W5:Y:S01]  /*1cf0*/  LDG.E R21, desc[UR12][R20.64] ;  /* 0x0000000c14157981 */ /* 0x000f62000c1e1900 */
[----:B------:R-:W-:-:S05]  /*1d00*/  IADD3 R17, P0, PT, R0, R17, RZ ;  /* 0x0000001100117210 */ /* 0x000fca0007f1e0ff */
[----:B------:R-:W-:Y:S01]  /*1d10*/  IMAD.X R22, R3, 0x1, R22, P0 ;  /* 0x0000000103167824 */ /* 0x000fe200000e0616 */
[----:B--2---:R-:W-:-:S04]  /*1d20*/  LEA R16, P0, R17, UR6, 0x2 ;  /* 0x0000000611107c11 */ /* 0x004fc8000f8010ff */
[----:B------:R-:W-:-:S05]  /*1d30*/  LEA.HI.X R17, R17, UR7, R22, 0x2, P0 ;  /* 0x0000000711117c11 */ /* 0x000fca00080f1416 */
[----:B-----5:R2:W-:Y:S04]  /*1d40*/  STG.E desc[UR12][R16.64], R21 ;  /* 0x0000001510007986 */ /* 0x0205e8000c10190c */
[----:B------:R-:W5:Y:S02]  /*1d50*/  LDG.E R22, desc[UR12][R10.64+0x4] ;  /* 0x0000040c0a167981 */ /* 0x000f64000c1e1900 */
[----:B-----5:R-:W-:-:S13]  /*1d60*/  FSETP.GEU.AND P0, PT, R22, UR4, PT ;  /* 0x0000000416007c0b */ /* 0x020fda000bf0e000 */
[----:B0-----:R-:W5:Y:S01]  /*1d70*/  @P0 LDG.E R23, desc[UR12][R14.64] ;  /* 0x0000000c0e170981 */ /* 0x001f62000c1e1900 */
[----:B------:R-:W-:Y:S01]  /*1d80*/  IADD3 R20, P1, PT, R10, 0x4, RZ ;  /* 0x000000040a147810 */ /* 0x000fe20007f3e0ff */
[----:B------:R-:W-:-:S04]  /*1d90*/  @P0 IMAD.MOV.U32 R20, RZ, RZ, R12 ;  /* 0x000000ffff140224 */ /* 0x000fc800078e000c */
[----:B----4-:R-:W-:Y:S02]  /*1da0*/  IMAD.X R25, RZ, RZ, R11, P1 ;  /* 0x000000ffff197224 */ /* 0x010fe400008e060b */
[----:B------:R-:W-:Y:S01]  /*1db0*/  @P0 IMAD.MOV.U32 R25, RZ, RZ, R13 ;  /* 0x000000ffff190224 */ /* 0x000fe200078e000d */
[----:B-----5:R2:W-:Y:S04]  /*1dc0*/  @P0 STG.E desc[UR12][R8.64+0x4], R23 ;  /* 0x0000041708000986 */ /* 0x0205e8000c10190c */
[----:B------:R-:W4:Y:S01]  /*1dd0*/  @!P0 LDG.E R19, desc[UR12][R18.64+0x4] ;  /* 0x0000040c12138981 */ /* 0x000f22000c1e1900 */
[----:B------:R-:W-:Y:S02]  /*1de0*/  IMAD.MOV.U32 R11, RZ, RZ, R25 ;  /* 0x000000ffff0b7224 */ /* 0x000fe400078e0019 */
[----:B------:R-:W-:Y:S01]  /*1df0*/  IMAD.MOV.U32 R10, RZ, RZ, R20 ;  /* 0x000000ffff0a7224 */ /* 0x000fe200078e0014 */
[----:B----4-:R2:W-:Y:S04]  /*1e00*/  @!P0 STG.E desc[UR12][R8.64+0x4], R19 ;  /* 0x0000041308008986 */ /* 0x0105e8000c10190c */
[----:B------:R-:W4:Y:S01]  /*1e10*/  LDG.E R11, desc[UR12][R10.64] ;  /* 0x0000000c0a0b7981 */ /* 0x000f22000c1e1900 */
[----:B------:R-:W-:-:S03]  /*1e20*/  VIADD R7, R7, 0x2 ;  /* 0x0000000207077836 */ /* 0x000fc60000000000 */
[----:B----4-:R2:W-:Y:S04]  /*1e30*/  STG.E desc[UR12][R16.64+0x4], R11 ;  /* 0x0000040b10007986 */ /* 0x0105e8000c10190c */
.L_x_22:
[----:B------:R-:W-:Y:S05]  /*1e40*/  BRA.U !UP1, `(.L_x_20) ;  /* 0x0000000109587547 */ /* 0x000fea000b800000 */
[----:B--2---:R-:W-:Y:S01]  /*1e50*/  IMAD.WIDE.U32 R10, R7, 0x4, R12 ;  /* 0x00000004070a7825 */ /* 0x004fe200078e000c */
[----:B------:R-:W0:Y:S04]  /*1e60*/  LDCU UR4, c[0x0][0x38c] ;  /* 0x00007180ff0477ac */ /* 0x000e280008000800 */
[----:B----4-:R-:W0:Y:S01]  /*1e70*/  LDG.E R8, desc[UR12][R10.64] ;  /* 0x0000000c0a087981 */ /* 0x010e22000c1e1900 */
[----:B------:R-:W-:Y:S01]  /*1e80*/  IMAD.IADD R19, R6, 0x1, R7 ;  /* 0x0000000106137824 */ /* 0x000fe200078e0207 */
[----:B0-----:R-:W-:Y:S01]  /*1e90*/  FSETP.GEU.AND P0, PT, R8, UR4, PT ;  /* 0x0000000408007c0b */ /* 0x001fe2000bf0e000 */
[----:B------:R-:W0:-:S12]  /*1ea0*/  LDCU.64 UR4, c[0x0][0x3a8] ;  /* 0x00007500ff0477ac */ /* 0x000e180008000a00 */
[----:B------:R-:W2:Y:S01]  /*1eb0*/  @P0 LDG.E R17, desc[UR12][R14.64] ;  /* 0x0000000c0e110981 */ /* 0x000ea2000c1e1900 */
[----:B------:R-:W-:Y:S02]  /*1ec0*/  LEA R8, P1, R19, R4, 0x2 ;  /* 0x0000000413087211 */ /* 0x000fe400078210ff */
[----:B------:R-:W-:-:S04]  /*1ed0*/  SHF.R.S32.HI R6, RZ, 0x1f, R19 ;  /* 0x0000001fff067819 */ /* 0x000fc80000011413 */
[----:B------:R-:W-:Y:S01]  /*1ee0*/  LEA.HI.X R9, R19, R5, R6, 0x2, P1 ;  /* 0x0000000513097211 */ /* 0x000fe200008f1406 */
[----:B------:R-:W-:-:S04]  /*1ef0*/  @!P0 IMAD.WIDE.U32 R4, R7, 0x4, R14 ;  /* 0x0000000407048825 */ /* 0x000fc800078e000e */
[----:B--2---:R2:W-:Y:S04]  /*1f00*/  @P0 STG.E desc[UR12][R8.64], R17 ;  /* 0x0000001108000986 */ /* 0x0045e8000c10190c */
[----:B------:R-:W4:Y:S01]  /*1f10*/  @!P0 LDG.E R5, desc[UR12][R4.64] ;  /* 0x0000000c04058981 */ /* 0x000f22000c1e1900 */
[----:B------:R-:W-:Y:S02]  /*1f20*/  @!P0 IMAD.MOV.U32 R13, RZ, RZ, R11 ;  /* 0x000000ffff0d8224 */ /* 0x000fe400078e000b */
[----:B------:R-:W-:Y:S01]  /*1f30*/  @!P0 IMAD.MOV.U32 R12, RZ, RZ, R10 ;  /* 0x000000ffff0c8224 */ /* 0x000fe200078e000a */
[----:B----4-:R2:W-:Y:S04]  /*1f40*/  @!P0 STG.E desc[UR12][R8.64], R5 ;  /* 0x0000000508008986 */ /* 0x0105e8000c10190c */
[----:B------:R-:W4:Y:S01]  /*1f50*/  LDG.E R13, desc[UR12][R12.64] ;  /* 0x0000000c0c0d7981 */ /* 0x000f22000c1e1900 */
[----:B------:R-:W-:-:S05]  /*1f60*/  IADD3 R7, P0, PT, R0, R19, RZ ;  /* 0x0000001300077210 */ /* 0x000fca0007f1e0ff */
[----:B------:R-:W-:Y:S01]  /*1f70*/  IMAD.X R10, R3, 0x1, R6, P0 ;  /* 0x00000001030a7824 */ /* 0x000fe200000e0606 */
[----:B0-----:R-:W-:-:S04]  /*1f80*/  LEA R6, P0, R7, UR4, 0x2 ;  /* 0x0000000407067c11 */ /* 0x001fc8000f8010ff */
[----:B------:R-:W-:-:S05]  /*1f90*/  LEA.HI.X R7, R7, UR5, R10, 0x2, P0 ;  /* 0x0000000507077c11 */ /* 0x000fca00080f140a */
[----:B----4-:R2:W-:Y:S04]  /*1fa0*/  STG.E desc[UR12][R6.64], R13 ;  /* 0x0000000d06007986 */ /* 0x0105e8000c10190c */
.L_x_20:
[----:B------:R-:W5:Y:S01]  /*1fb0*/  LDCU UR4, c[0x0][0x360] ;  /* 0x00006c00ff0477ac */ /* 0x000f620008000800 */
[----:B------:R-:W0:Y:S01]  /*1fc0*/  LDCU UR5, c[0x0][0x384] ;  /* 0x00007080ff0577ac */ /* 0x000e220008000800 */
[----:B-----5:R-:W-:-:S05]  /*1fd0*/  VIADD R2, R2, UR4 ;  /* 0x0000000402027c36 */ /* 0x020fca0008000000 */
[----:B0-----:R-:W-:-:S13]  /*1fe0*/  ISETP.GE.AND P0, PT, R2, UR5, PT ;  /* 0x0000000502007c0c */ /* 0x001fda000bf06270 */
[----:B------:R-:W-:Y:S05]  /*1ff0*/  @!P0 BRA `(.L_x_23) ;  /* 0xffffffe0003c8947 */ /* 0x000fea000383ffff */
[----:B-123--:R-:W-:Y:S05]  /*2000*/  EXIT ;  /* 0x000000000000794d */ /* 0x00efea0003800000 */
.L_x_24:
        /* <DEDUP_REMOVED lines=15> */
.L_x_26:


//--------------------- .nv.shared.reserved.0     --------------------------
	.section	.nv.shared.reserved.0,"aw",@nobits
	.weak		__nv_reservedSMEM_offset_0_alias
	.size		__nv_reservedSMEM_offset_0_alias, 0, 64
	.other		__nv_reservedSMEM_offset_0_alias,@"STO_CUDA_RESERVED_SHARED STV_DEFAULT"
__nv_reservedSMEM_offset_0_alias:
	.zero		0
	.zero		64


//--------------------- .nv.constant0._Z11cube_selectiiPKfPi --------------------------
	.section	.nv.constant0._Z11cube_selectiiPKfPi,"a",@progbits
	.sectionflags	@""
	.align	4
.nv.constant0._Z11cube_selectiiPKfPi:
	.zero		920


//--------------------- .nv.constant0._Z22selection_k_radius_gpuiiifPKiPKfPiPf --------------------------
	.section	.nv.constant0._Z22selection_k_radius_gpuiiifPKiPKfPiPf,"a",@progbits
	.sectionflags	@""
	.align	4
.nv.constant0._Z22selection_k_radius_gpuiiifPKiPKfPiPf:
	.zero		944


//--------------------- SYMBOLS --------------------------

	.type		.nv.reservedSmem.offset0,@object
	.size		.nv.reservedSmem.offset0,0x4
